//
// Generated by NVIDIA NVVM Compiler
//
// Compiler Build ID: CL-36424714
// Cuda compilation tools, release 13.0, V13.0.88
// Based on NVVM 20.0.0
//

.version 9.0
.target sm_100
.address_size 64


.entry _Z19yuvToRgbKernel_fp16PKhS0_S0_P6__halfS2_S2_iiii(
	.param .u64 .ptr .align 1 _Z19yuvToRgbKernel_fp16PKhS0_S0_P6__halfS2_S2_iiii_param_0,
	.param .u64 .ptr .align 1 _Z19yuvToRgbKernel_fp16PKhS0_S0_P6__halfS2_S2_iiii_param_1,
	.param .u64 .ptr .align 1 _Z19yuvToRgbKernel_fp16PKhS0_S0_P6__halfS2_S2_iiii_param_2,
	.param .u64 .ptr .align 1 _Z19yuvToRgbKernel_fp16PKhS0_S0_P6__halfS2_S2_iiii_param_3,
	.param .u64 .ptr .align 1 _Z19yuvToRgbKernel_fp16PKhS0_S0_P6__halfS2_S2_iiii_param_4,
	.param .u64 .ptr .align 1 _Z19yuvToRgbKernel_fp16PKhS0_S0_P6__halfS2_S2_iiii_param_5,
	.param .u32 _Z19yuvToRgbKernel_fp16PKhS0_S0_P6__halfS2_S2_iiii_param_6,
	.param .u32 _Z19yuvToRgbKernel_fp16PKhS0_S0_P6__halfS2_S2_iiii_param_7,
	.param .u32 _Z19yuvToRgbKernel_fp16PKhS0_S0_P6__halfS2_S2_iiii_param_8,
	.param .u32 _Z19yuvToRgbKernel_fp16PKhS0_S0_P6__halfS2_S2_iiii_param_9
)
{
	.reg .pred 	%p<10>;
	.reg .b16 	%rs<7>;
	.reg .b32 	%r<22>;
	.reg .b32 	%f<21>;
	.reg .b64 	%rd<23>;

	ld.param.u64 	%rd2, [_Z19yuvToRgbKernel_fp16PKhS0_S0_P6__halfS2_S2_iiii_param_1];
	ld.param.u64 	%rd3, [_Z19yuvToRgbKernel_fp16PKhS0_S0_P6__halfS2_S2_iiii_param_2];
	ld.param.u64 	%rd4, [_Z19yuvToRgbKernel_fp16PKhS0_S0_P6__halfS2_S2_iiii_param_3];
	ld.param.u64 	%rd5, [_Z19yuvToRgbKernel_fp16PKhS0_S0_P6__halfS2_S2_iiii_param_4];
	ld.param.u64 	%rd6, [_Z19yuvToRgbKernel_fp16PKhS0_S0_P6__halfS2_S2_iiii_param_5];
	ld.param.u32 	%r3, [_Z19yuvToRgbKernel_fp16PKhS0_S0_P6__halfS2_S2_iiii_param_6];
	ld.param.u32 	%r6, [_Z19yuvToRgbKernel_fp16PKhS0_S0_P6__halfS2_S2_iiii_param_7];
	ld.param.u32 	%r4, [_Z19yuvToRgbKernel_fp16PKhS0_S0_P6__halfS2_S2_iiii_param_8];
	ld.param.u32 	%r5, [_Z19yuvToRgbKernel_fp16PKhS0_S0_P6__halfS2_S2_iiii_param_9];
	mov.u32 	%r8, %ctaid.x;
	mov.u32 	%r9, %ntid.x;
	mov.u32 	%r10, %tid.x;
	mad.lo.s32 	%r1, %r8, %r9, %r10;
	mov.u32 	%r11, %ctaid.y;
	mov.u32 	%r12, %ntid.y;
	mov.u32 	%r13, %tid.y;
	mad.lo.s32 	%r14, %r11, %r12, %r13;
	setp.ge.s32 	%p1, %r1, %r3;
	setp.ge.s32 	%p2, %r14, %r6;
	or.pred  	%p3, %p1, %p2;
	@%p3 bra 	$L__BB0_2;
	ld.param.u64 	%rd22, [_Z19yuvToRgbKernel_fp16PKhS0_S0_P6__halfS2_S2_iiii_param_0];
	cvta.to.global.u64 	%rd7, %rd22;
	cvta.to.global.u64 	%rd8, %rd2;
	cvta.to.global.u64 	%rd9, %rd3;
	cvta.to.global.u64 	%rd10, %rd4;
	cvta.to.global.u64 	%rd11, %rd5;
	cvta.to.global.u64 	%rd12, %rd6;
	mad.lo.s32 	%r15, %r4, %r14, %r1;
	shr.u32 	%r16, %r14, 1;
	shr.u32 	%r17, %r1, 31;
	add.s32 	%r18, %r1, %r17;
	shr.s32 	%r19, %r18, 1;
	mad.lo.s32 	%r20, %r5, %r16, %r19;
	cvt.s64.s32 	%rd13, %r15;
	add.s64 	%rd14, %rd7, %rd13;
	ld.global.u8 	%rs4, [%rd14];
	cvt.rn.f32.u16 	%f4, %rs4;
	cvt.s64.s32 	%rd15, %r20;
	add.s64 	%rd16, %rd8, %rd15;
	ld.global.u8 	%rs5, [%rd16];
	cvt.rn.f32.u16 	%f5, %rs5;
	add.s64 	%rd17, %rd9, %rd15;
	ld.global.u8 	%rs6, [%rd17];
	cvt.rn.f32.u16 	%f6, %rs6;
	add.f32 	%f7, %f4, 0fC1800000;
	add.f32 	%f8, %f5, 0fC3000000;
	add.f32 	%f9, %f6, 0fC3000000;
	mul.f32 	%f10, %f7, 0f3F94FDF4;
	fma.rn.f32 	%f11, %f9, 0f3FE58106, %f10;
	div.rn.f32 	%f12, %f11, 0f437F0000;
	fma.rn.f32 	%f13, %f8, 0fBE5A1CAC, %f10;
	fma.rn.f32 	%f14, %f9, 0fBF0872B0, %f13;
	div.rn.f32 	%f15, %f14, 0f437F0000;
	fma.rn.f32 	%f16, %f8, 0f40072B02, %f10;
	div.rn.f32 	%f17, %f16, 0f437F0000;
	setp.lt.f32 	%p4, %f12, 0f00000000;
	setp.gt.f32 	%p5, %f12, 0f3F800000;
	selp.f32 	%f18, 0f3F800000, %f12, %p5;
	selp.f32 	%f1, 0f00000000, %f18, %p4;
	// begin inline asm
	{  cvt.rn.f16.f32 %rs1, %f1;}

	// end inline asm
	mad.lo.s32 	%r21, %r3, %r14, %r1;
	mul.wide.s32 	%rd18, %r21, 2;
	add.s64 	%rd19, %rd10, %rd18;
	st.global.u16 	[%rd19], %rs1;
	setp.lt.f32 	%p6, %f15, 0f00000000;
	setp.gt.f32 	%p7, %f15, 0f3F800000;
	selp.f32 	%f19, 0f3F800000, %f15, %p7;
	selp.f32 	%f2, 0f00000000, %f19, %p6;
	// begin inline asm
	{  cvt.rn.f16.f32 %rs2, %f2;}

	// end inline asm
	add.s64 	%rd20, %rd11, %rd18;
	st.global.u16 	[%rd20], %rs2;
	setp.lt.f32 	%p8, %f17, 0f00000000;
	setp.gt.f32 	%p9, %f17, 0f3F800000;
	selp.f32 	%f20, 0f3F800000, %f17, %p9;
	selp.f32 	%f3, 0f00000000, %f20, %p8;
	// begin inline asm
	{  cvt.rn.f16.f32 %rs3, %f3;}

	// end inline asm
	add.s64 	%rd21, %rd12, %rd18;
	st.global.u16 	[%rd21], %rs3;
$L__BB0_2:
	ret;

}
.entry _Z19yuvToRgbKernel_fp32PKhS0_S0_PfS1_S1_iiii(
	.param .u64 .ptr .align 1 _Z19yuvToRgbKernel_fp32PKhS0_S0_PfS1_S1_iiii_param_0,
	.param .u64 .ptr .align 1 _Z19yuvToRgbKernel_fp32PKhS0_S0_PfS1_S1_iiii_param_1,
	.param .u64 .ptr .align 1 _Z19yuvToRgbKernel_fp32PKhS0_S0_PfS1_S1_iiii_param_2,
	.param .u64 .ptr .align 1 _Z19yuvToRgbKernel_fp32PKhS0_S0_PfS1_S1_iiii_param_3,
	.param .u64 .ptr .align 1 _Z19yuvToRgbKernel_fp32PKhS0_S0_PfS1_S1_iiii_param_4,
	.param .u64 .ptr .align 1 _Z19yuvToRgbKernel_fp32PKhS0_S0_PfS1_S1_iiii_param_5,
	.param .u32 _Z19yuvToRgbKernel_fp32PKhS0_S0_PfS1_S1_iiii_param_6,
	.param .u32 _Z19yuvToRgbKernel_fp32PKhS0_S0_PfS1_S1_iiii_param_7,
	.param .u32 _Z19yuvToRgbKernel_fp32PKhS0_S0_PfS1_S1_iiii_param_8,
	.param .u32 _Z19yuvToRgbKernel_fp32PKhS0_S0_PfS1_S1_iiii_param_9
)
{
	.reg .pred 	%p<10>;
	.reg .b16 	%rs<4>;
	.reg .b32 	%r<22>;
	.reg .b32 	%f<21>;
	.reg .b64 	%rd<23>;

	ld.param.u64 	%rd2, [_Z19yuvToRgbKernel_fp32PKhS0_S0_PfS1_S1_iiii_param_1];
	ld.param.u64 	%rd3, [_Z19yuvToRgbKernel_fp32PKhS0_S0_PfS1_S1_iiii_param_2];
	ld.param.u64 	%rd4, [_Z19yuvToRgbKernel_fp32PKhS0_S0_PfS1_S1_iiii_param_3];
	ld.param.u64 	%rd5, [_Z19yuvToRgbKernel_fp32PKhS0_S0_PfS1_S1_iiii_param_4];
	ld.param.u64 	%rd6, [_Z19yuvToRgbKernel_fp32PKhS0_S0_PfS1_S1_iiii_param_5];
	ld.param.u32 	%r3, [_Z19yuvToRgbKernel_fp32PKhS0_S0_PfS1_S1_iiii_param_6];
	ld.param.u32 	%r6, [_Z19yuvToRgbKernel_fp32PKhS0_S0_PfS1_S1_iiii_param_7];
	ld.param.u32 	%r4, [_Z19yuvToRgbKernel_fp32PKhS0_S0_PfS1_S1_iiii_param_8];
	ld.param.u32 	%r5, [_Z19yuvToRgbKernel_fp32PKhS0_S0_PfS1_S1_iiii_param_9];
	mov.u32 	%r8, %ctaid.x;
	mov.u32 	%r9, %ntid.x;
	mov.u32 	%r10, %tid.x;
	mad.lo.s32 	%r1, %r8, %r9, %r10;
	mov.u32 	%r11, %ctaid.y;
	mov.u32 	%r12, %ntid.y;
	mov.u32 	%r13, %tid.y;
	mad.lo.s32 	%r14, %r11, %r12, %r13;
	setp.ge.s32 	%p1, %r1, %r3;
	setp.ge.s32 	%p2, %r14, %r6;
	or.pred  	%p3, %p1, %p2;
	@%p3 bra 	$L__BB1_2;
	ld.param.u64 	%rd22, [_Z19yuvToRgbKernel_fp32PKhS0_S0_PfS1_S1_iiii_param_0];
	cvta.to.global.u64 	%rd7, %rd22;
	cvta.to.global.u64 	%rd8, %rd2;
	cvta.to.global.u64 	%rd9, %rd3;
	cvta.to.global.u64 	%rd10, %rd4;
	cvta.to.global.u64 	%rd11, %rd5;
	cvta.to.global.u64 	%rd12, %rd6;
	mad.lo.s32 	%r15, %r4, %r14, %r1;
	shr.u32 	%r16, %r14, 1;
	shr.u32 	%r17, %r1, 31;
	add.s32 	%r18, %r1, %r17;
	shr.s32 	%r19, %r18, 1;
	mad.lo.s32 	%r20, %r5, %r16, %r19;
	cvt.s64.s32 	%rd13, %r15;
	add.s64 	%rd14, %rd7, %rd13;
	ld.global.u8 	%rs1, [%rd14];
	cvt.rn.f32.u16 	%f1, %rs1;
	cvt.s64.s32 	%rd15, %r20;
	add.s64 	%rd16, %rd8, %rd15;
	ld.global.u8 	%rs2, [%rd16];
	cvt.rn.f32.u16 	%f2, %rs2;
	add.s64 	%rd17, %rd9, %rd15;
	ld.global.u8 	%rs3, [%rd17];
	cvt.rn.f32.u16 	%f3, %rs3;
	add.f32 	%f4, %f1, 0fC1800000;
	add.f32 	%f5, %f2, 0fC3000000;
	add.f32 	%f6, %f3, 0fC3000000;
	mul.f32 	%f7, %f4, 0f3F94FDF4;
	fma.rn.f32 	%f8, %f6, 0f3FE58106, %f7;
	div.rn.f32 	%f9, %f8, 0f437F0000;
	fma.rn.f32 	%f10, %f5, 0fBE5A1CAC, %f7;
	fma.rn.f32 	%f11, %f6, 0fBF0872B0, %f10;
	div.rn.f32 	%f12, %f11, 0f437F0000;
	fma.rn.f32 	%f13, %f5, 0f40072B02, %f7;
	div.rn.f32 	%f14, %f13, 0f437F0000;
	setp.lt.f32 	%p4, %f9, 0f00000000;
	setp.gt.f32 	%p5, %f9, 0f3F800000;
	selp.f32 	%f15, 0f3F800000, %f9, %p5;
	selp.f32 	%f16, 0f00000000, %f15, %p4;
	mad.lo.s32 	%r21, %r3, %r14, %r1;
	mul.wide.s32 	%rd18, %r21, 4;
	add.s64 	%rd19, %rd10, %rd18;
	st.global.f32 	[%rd19], %f16;
	setp.lt.f32 	%p6, %f12, 0f00000000;
	setp.gt.f32 	%p7, %f12, 0f3F800000;
	selp.f32 	%f17, 0f3F800000, %f12, %p7;
	selp.f32 	%f18, 0f00000000, %f17, %p6;
	add.s64 	%rd20, %rd11, %rd18;
	st.global.f32 	[%rd20], %f18;
	setp.lt.f32 	%p8, %f14, 0f00000000;
	setp.gt.f32 	%p9, %f14, 0f3F800000;
	selp.f32 	%f19, 0f3F800000, %f14, %p9;
	selp.f32 	%f20, 0f00000000, %f19, %p8;
	add.s64 	%rd21, %rd12, %rd18;
	st.global.f32 	[%rd21], %f20;
$L__BB1_2:
	ret;

}
.entry _Z22yuv420_to_rgb24_kernelPKhS0_S0_Phiiiii(
	.param .u64 .ptr .align 1 _Z22yuv420_to_rgb24_kernelPKhS0_S0_Phiiiii_param_0,
	.param .u64 .ptr .align 1 _Z22yuv420_to_rgb24_kernelPKhS0_S0_Phiiiii_param_1,
	.param .u64 .ptr .align 1 _Z22yuv420_to_rgb24_kernelPKhS0_S0_Phiiiii_param_2,
	.param .u64 .ptr .align 1 _Z22yuv420_to_rgb24_kernelPKhS0_S0_Phiiiii_param_3,
	.param .u32 _Z22yuv420_to_rgb24_kernelPKhS0_S0_Phiiiii_param_4,
	.param .u32 _Z22yuv420_to_rgb24_kernelPKhS0_S0_Phiiiii_param_5,
	.param .u32 _Z22yuv420_to_rgb24_kernelPKhS0_S0_Phiiiii_param_6,
	.param .u32 _Z22yuv420_to_rgb24_kernelPKhS0_S0_Phiiiii_param_7,
	.param .u32 _Z22yuv420_to_rgb24_kernelPKhS0_S0_Phiiiii_param_8
)
{
	.reg .pred 	%p<4>;
	.reg .b16 	%rs<7>;
	.reg .b32 	%r<27>;
	.reg .b32 	%f<18>;
	.reg .b64 	%rd<16>;

	ld.param.u64 	%rd1, [_Z22yuv420_to_rgb24_kernelPKhS0_S0_Phiiiii_param_0];
	ld.param.u64 	%rd2, [_Z22yuv420_to_rgb24_kernelPKhS0_S0_Phiiiii_param_1];
	ld.param.u64 	%rd3, [_Z22yuv420_to_rgb24_kernelPKhS0_S0_Phiiiii_param_2];
	ld.param.u64 	%rd4, [_Z22yuv420_to_rgb24_kernelPKhS0_S0_Phiiiii_param_3];
	ld.param.u32 	%r6, [_Z22yuv420_to_rgb24_kernelPKhS0_S0_Phiiiii_param_4];
	ld.param.u32 	%r7, [_Z22yuv420_to_rgb24_kernelPKhS0_S0_Phiiiii_param_5];
	ld.param.u32 	%r3, [_Z22yuv420_to_rgb24_kernelPKhS0_S0_Phiiiii_param_6];
	ld.param.u32 	%r4, [_Z22yuv420_to_rgb24_kernelPKhS0_S0_Phiiiii_param_7];
	ld.param.u32 	%r5, [_Z22yuv420_to_rgb24_kernelPKhS0_S0_Phiiiii_param_8];
	mov.u32 	%r9, %ctaid.x;
	mov.u32 	%r10, %ntid.x;
	mov.u32 	%r11, %tid.x;
	mad.lo.s32 	%r1, %r9, %r10, %r11;
	mov.u32 	%r12, %ctaid.y;
	mov.u32 	%r13, %ntid.y;
	mov.u32 	%r14, %tid.y;
	mad.lo.s32 	%r15, %r12, %r13, %r14;
	setp.ge.s32 	%p1, %r1, %r6;
	setp.ge.s32 	%p2, %r15, %r7;
	or.pred  	%p3, %p1, %p2;
	@%p3 bra 	$L__BB2_2;
	cvta.to.global.u64 	%rd5, %rd1;
	cvta.to.global.u64 	%rd6, %rd2;
	cvta.to.global.u64 	%rd7, %rd3;
	cvta.to.global.u64 	%rd8, %rd4;
	mad.lo.s32 	%r16, %r3, %r15, %r1;
	shr.u32 	%r17, %r15, 1;
	shr.u32 	%r18, %r1, 31;
	add.s32 	%r19, %r1, %r18;
	shr.s32 	%r20, %r19, 1;
	mad.lo.s32 	%r21, %r4, %r17, %r20;
	cvt.s64.s32 	%rd9, %r16;
	add.s64 	%rd10, %rd5, %rd9;
	ld.global.nc.u8 	%rs1, [%rd10];
	cvt.u16.u8 	%rs2, %rs1;
	cvt.rn.f32.u16 	%f1, %rs2;
	cvt.s64.s32 	%rd11, %r21;
	add.s64 	%rd12, %rd6, %rd11;
	ld.global.nc.u8 	%rs3, [%rd12];
	cvt.u16.u8 	%rs4, %rs3;
	cvt.rn.f32.u16 	%f2, %rs4;
	add.f32 	%f3, %f2, 0fC3000000;
	add.s64 	%rd13, %rd7, %rd11;
	ld.global.nc.u8 	%rs5, [%rd13];
	cvt.u16.u8 	%rs6, %rs5;
	cvt.rn.f32.u16 	%f4, %rs6;
	add.f32 	%f5, %f4, 0fC3000000;
	add.f32 	%f6, %f1, 0fC1800000;
	mul.f32 	%f7, %f6, 0f3F94FDF4;
	fma.rn.f32 	%f8, %f5, 0f3FE58106, %f7;
	fma.rn.f32 	%f9, %f3, 0fBE5A1CAC, %f7;
	fma.rn.f32 	%f10, %f5, 0fBF0872B0, %f9;
	fma.rn.f32 	%f11, %f3, 0f40072B02, %f7;
	max.f32 	%f12, %f8, 0f00000000;
	min.f32 	%f13, %f12, 0f437F0000;
	cvt.rzi.u32.f32 	%r22, %f13;
	max.f32 	%f14, %f10, 0f00000000;
	min.f32 	%f15, %f14, 0f437F0000;
	cvt.rzi.u32.f32 	%r23, %f15;
	max.f32 	%f16, %f11, 0f00000000;
	min.f32 	%f17, %f16, 0f437F0000;
	cvt.rzi.u32.f32 	%r24, %f17;
	mul.lo.s32 	%r25, %r5, %r15;
	mad.lo.s32 	%r26, %r1, 3, %r25;
	cvt.s64.s32 	%rd14, %r26;
	add.s64 	%rd15, %rd8, %rd14;
	st.global.u8 	[%rd15], %r22;
	st.global.u8 	[%rd15+1], %r23;
	st.global.u8 	[%rd15+2], %r24;
$L__BB2_2:
	ret;

}
.entry _Z20half_to_float_kernelPK6__halfPfi(
	.param .u64 .ptr .align 1 _Z20half_to_float_kernelPK6__halfPfi_param_0,
	.param .u64 .ptr .align 1 _Z20half_to_float_kernelPK6__halfPfi_param_1,
	.param .u32 _Z20half_to_float_kernelPK6__halfPfi_param_2
)
{
	.reg .pred 	%p<2>;
	.reg .b16 	%rs<2>;
	.reg .b32 	%r<6>;
	.reg .b32 	%f<2>;
	.reg .b64 	%rd<9>;

	ld.param.u64 	%rd1, [_Z20half_to_float_kernelPK6__halfPfi_param_0];
	ld.param.u64 	%rd2, [_Z20half_to_float_kernelPK6__halfPfi_param_1];
	ld.param.u32 	%r2, [_Z20half_to_float_kernelPK6__halfPfi_param_2];
	mov.u32 	%r3, %ctaid.x;
	mov.u32 	%r4, %ntid.x;
	mov.u32 	%r5, %tid.x;
	mad.lo.s32 	%r1, %r3, %r4, %r5;
	setp.ge.s32 	%p1, %r1, %r2;
	@%p1 bra 	$L__BB3_2;
	cvta.to.global.u64 	%rd3, %rd1;
	cvta.to.global.u64 	%rd4, %rd2;
	mul.wide.s32 	%rd5, %r1, 2;
	add.s64 	%rd6, %rd3, %rd5;
	ld.global.u16 	%rs1, [%rd6];
	// begin inline asm
	{  cvt.f32.f16 %f1, %rs1;}

	// end inline asm
	mul.wide.s32 	%rd7, %r1, 4;
	add.s64 	%rd8, %rd4, %rd7;
	st.global.f32 	[%rd8], %f1;
$L__BB3_2:
	ret;

}
.entry _Z27fp16_planar_to_RGB24_kernelPK6__halfPhiii(
	.param .u64 .ptr .align 1 _Z27fp16_planar_to_RGB24_kernelPK6__halfPhiii_param_0,
	.param .u64 .ptr .align 1 _Z27fp16_planar_to_RGB24_kernelPK6__halfPhiii_param_1,
	.param .u32 _Z27fp16_planar_to_RGB24_kernelPK6__halfPhiii_param_2,
	.param .u32 _Z27fp16_planar_to_RGB24_kernelPK6__halfPhiii_param_3,
	.param .u32 _Z27fp16_planar_to_RGB24_kernelPK6__halfPhiii_param_4
)
{
	.reg .pred 	%p<4>;
	.reg .b16 	%rs<4>;
	.reg .b32 	%r<21>;
	.reg .b32 	%f<7>;
	.reg .b64 	%rd<12>;

	ld.param.u64 	%rd1, [_Z27fp16_planar_to_RGB24_kernelPK6__halfPhiii_param_0];
	ld.param.u64 	%rd2, [_Z27fp16_planar_to_RGB24_kernelPK6__halfPhiii_param_1];
	ld.param.u32 	%r3, [_Z27fp16_planar_to_RGB24_kernelPK6__halfPhiii_param_2];
	ld.param.u32 	%r4, [_Z27fp16_planar_to_RGB24_kernelPK6__halfPhiii_param_3];
	ld.param.u32 	%r6, [_Z27fp16_planar_to_RGB24_kernelPK6__halfPhiii_param_4];
	mov.u32 	%r7, %ctaid.x;
	mov.u32 	%r8, %ntid.x;
	mov.u32 	%r9, %tid.x;
	mad.lo.s32 	%r1, %r7, %r8, %r9;
	mov.u32 	%r10, %ctaid.y;
	mov.u32 	%r11, %ntid.y;
	mov.u32 	%r12, %tid.y;
	mad.lo.s32 	%r13, %r10, %r11, %r12;
	setp.ge.s32 	%p1, %r1, %r4;
	setp.ge.s32 	%p2, %r13, %r6;
	or.pred  	%p3, %p1, %p2;
	@%p3 bra 	$L__BB4_2;
	cvta.to.global.u64 	%rd3, %rd1;
	cvta.to.global.u64 	%rd4, %rd2;
	mad.lo.s32 	%r14, %r4, %r13, %r1;
	mul.wide.s32 	%rd5, %r14, 2;
	add.s64 	%rd6, %rd3, %rd5;
	ld.global.u16 	%rs1, [%rd6];
	// begin inline asm
	{  cvt.f32.f16 %f1, %rs1;}

	// end inline asm
	mul.lo.s32 	%r15, %r6, %r4;
	mul.wide.s32 	%rd7, %r15, 2;
	add.s64 	%rd8, %rd6, %rd7;
	ld.global.u16 	%rs2, [%rd8];
	// begin inline asm
	{  cvt.f32.f16 %f2, %rs2;}

	// end inline asm
	add.s64 	%rd9, %rd8, %rd7;
	ld.global.u16 	%rs3, [%rd9];
	// begin inline asm
	{  cvt.f32.f16 %f3, %rs3;}

	// end inline asm
	mul.f32 	%f4, %f1, 0f437F0000;
	cvt.rzi.u32.f32 	%r16, %f4;
	mul.lo.s32 	%r17, %r3, %r13;
	mad.lo.s32 	%r18, %r1, 3, %r17;
	cvt.s64.s32 	%rd10, %r18;
	add.s64 	%rd11, %rd4, %rd10;
	st.global.u8 	[%rd11], %r16;
	mul.f32 	%f5, %f2, 0f437F0000;
	cvt.rzi.u32.f32 	%r19, %f5;
	st.global.u8 	[%rd11+1], %r19;
	mul.f32 	%f6, %f3, 0f437F0000;
	cvt.rzi.u32.f32 	%r20, %f6;
	st.global.u8 	[%rd11+2], %r20;
$L__BB4_2:
	ret;

}
.entry _Z21downsample_2x2_kernelPKhiPhiii(
	.param .u64 .ptr .align 1 _Z21downsample_2x2_kernelPKhiPhiii_param_0,
	.param .u32 _Z21downsample_2x2_kernelPKhiPhiii_param_1,
	.param .u64 .ptr .align 1 _Z21downsample_2x2_kernelPKhiPhiii_param_2,
	.param .u32 _Z21downsample_2x2_kernelPKhiPhiii_param_3,
	.param .u32 _Z21downsample_2x2_kernelPKhiPhiii_param_4,
	.param .u32 _Z21downsample_2x2_kernelPKhiPhiii_param_5
)
{
	.reg .pred 	%p<4>;
	.reg .b16 	%rs<10>;
	.reg .b32 	%r<20>;
	.reg .b64 	%rd<11>;

	ld.param.u64 	%rd1, [_Z21downsample_2x2_kernelPKhiPhiii_param_0];
	ld.param.u32 	%r3, [_Z21downsample_2x2_kernelPKhiPhiii_param_1];
	ld.param.u64 	%rd2, [_Z21downsample_2x2_kernelPKhiPhiii_param_2];
	ld.param.u32 	%r4, [_Z21downsample_2x2_kernelPKhiPhiii_param_3];
	ld.param.u32 	%r5, [_Z21downsample_2x2_kernelPKhiPhiii_param_4];
	ld.param.u32 	%r6, [_Z21downsample_2x2_kernelPKhiPhiii_param_5];
	mov.u32 	%r8, %ctaid.x;
	mov.u32 	%r9, %ntid.x;
	mov.u32 	%r10, %tid.x;
	mad.lo.s32 	%r1, %r8, %r9, %r10;
	mov.u32 	%r11, %ctaid.y;
	mov.u32 	%r12, %ntid.y;
	mov.u32 	%r13, %tid.y;
	mad.lo.s32 	%r14, %r11, %r12, %r13;
	setp.ge.s32 	%p1, %r1, %r5;
	setp.ge.s32 	%p2, %r14, %r6;
	or.pred  	%p3, %p1, %p2;
	@%p3 bra 	$L__BB5_2;
	cvta.to.global.u64 	%rd3, %rd1;
	cvta.to.global.u64 	%rd4, %rd2;
	shl.b32 	%r15, %r1, 1;
	mul.lo.s32 	%r16, %r14, %r3;
	shl.b32 	%r17, %r16, 1;
	add.s32 	%r18, %r17, %r15;
	cvt.s64.s32 	%rd5, %r18;
	add.s64 	%rd6, %rd3, %rd5;
	ld.global.u8 	%rs1, [%rd6];
	ld.global.u8 	%rs2, [%rd6+1];
	cvt.s64.s32 	%rd7, %r3;
	add.s64 	%rd8, %rd6, %rd7;
	ld.global.u8 	%rs3, [%rd8];
	ld.global.u8 	%rs4, [%rd8+1];
	add.s16 	%rs5, %rs1, %rs2;
	add.s16 	%rs6, %rs5, %rs3;
	add.s16 	%rs7, %rs6, %rs4;
	add.s16 	%rs8, %rs7, 2;
	shr.u16 	%rs9, %rs8, 2;
	mad.lo.s32 	%r19, %r4, %r14, %r1;
	cvt.s64.s32 	%rd9, %r19;
	add.s64 	%rd10, %rd4, %rd9;
	st.global.u8 	[%rd10], %rs9;
$L__BB5_2:
	ret;

}
.entry _Z20interleave_uv_kernelPKhS0_iPhiii(
	.param .u64 .ptr .align 1 _Z20interleave_uv_kernelPKhS0_iPhiii_param_0,
	.param .u64 .ptr .align 1 _Z20interleave_uv_kernelPKhS0_iPhiii_param_1,
	.param .u32 _Z20interleave_uv_kernelPKhS0_iPhiii_param_2,
	.param .u64 .ptr .align 1 _Z20interleave_uv_kernelPKhS0_iPhiii_param_3,
	.param .u32 _Z20interleave_uv_kernelPKhS0_iPhiii_param_4,
	.param .u32 _Z20interleave_uv_kernelPKhS0_iPhiii_param_5,
	.param .u32 _Z20interleave_uv_kernelPKhS0_iPhiii_param_6
)
{
	.reg .pred 	%p<4>;
	.reg .b16 	%rs<5>;
	.reg .b32 	%r<18>;
	.reg .b64 	%rd<12>;

	ld.param.u64 	%rd1, [_Z20interleave_uv_kernelPKhS0_iPhiii_param_0];
	ld.param.u64 	%rd2, [_Z20interleave_uv_kernelPKhS0_iPhiii_param_1];
	ld.param.u32 	%r3, [_Z20interleave_uv_kernelPKhS0_iPhiii_param_2];
	ld.param.u64 	%rd3, [_Z20interleave_uv_kernelPKhS0_iPhiii_param_3];
	ld.param.u32 	%r4, [_Z20interleave_uv_kernelPKhS0_iPhiii_param_4];
	ld.param.u32 	%r5, [_Z20interleave_uv_kernelPKhS0_iPhiii_param_5];
	ld.param.u32 	%r6, [_Z20interleave_uv_kernelPKhS0_iPhiii_param_6];
	mov.u32 	%r8, %ctaid.x;
	mov.u32 	%r9, %ntid.x;
	mov.u32 	%r10, %tid.x;
	mad.lo.s32 	%r1, %r8, %r9, %r10;
	mov.u32 	%r11, %ctaid.y;
	mov.u32 	%r12, %ntid.y;
	mov.u32 	%r13, %tid.y;
	mad.lo.s32 	%r14, %r11, %r12, %r13;
	setp.ge.s32 	%p1, %r1, %r5;
	setp.ge.s32 	%p2, %r14, %r6;
	or.pred  	%p3, %p1, %p2;
	@%p3 bra 	$L__BB6_2;
	cvta.to.global.u64 	%rd4, %rd1;
	cvta.to.global.u64 	%rd5, %rd2;
	cvta.to.global.u64 	%rd6, %rd3;
	mad.lo.s32 	%r15, %r3, %r14, %r1;
	cvt.s64.s32 	%rd7, %r15;
	add.s64 	%rd8, %rd4, %rd7;
	ld.global.nc.u8 	%rs1, [%rd8];
	cvt.u16.u8 	%rs2, %rs1;
	add.s64 	%rd9, %rd5, %rd7;
	ld.global.nc.u8 	%rs3, [%rd9];
	cvt.u16.u8 	%rs4, %rs3;
	shl.b32 	%r16, %r1, 1;
	mad.lo.s32 	%r17, %r4, %r14, %r16;
	cvt.s64.s32 	%rd10, %r17;
	add.s64 	%rd11, %rd6, %rd10;
	st.global.u8 	[%rd11], %rs2;
	st.global.u8 	[%rd11+1], %rs4;
$L__BB6_2:
	ret;

}
.entry _Z15row_hash_kernelPKhiiiPj(
	.param .u64 .ptr .align 1 _Z15row_hash_kernelPKhiiiPj_param_0,
	.param .u32 _Z15row_hash_kernelPKhiiiPj_param_1,
	.param .u32 _Z15row_hash_kernelPKhiiiPj_param_2,
	.param .u32 _Z15row_hash_kernelPKhiiiPj_param_3,
	.param .u64 .ptr .align 1 _Z15row_hash_kernelPKhiiiPj_param_4
)
{
	.reg .pred 	%p<11>;
	.reg .b32 	%r<141>;
	.reg .b64 	%rd<25>;

	ld.param.u64 	%rd10, [_Z15row_hash_kernelPKhiiiPj_param_0];
	ld.param.u32 	%r30, [_Z15row_hash_kernelPKhiiiPj_param_1];
	ld.param.u32 	%r32, [_Z15row_hash_kernelPKhiiiPj_param_2];
	ld.param.u32 	%r31, [_Z15row_hash_kernelPKhiiiPj_param_3];
	ld.param.u64 	%rd9, [_Z15row_hash_kernelPKhiiiPj_param_4];
	cvta.to.global.u64 	%rd1, %rd10;
	mov.u32 	%r33, %ctaid.x;
	mov.u32 	%r34, %ntid.x;
	mov.u32 	%r35, %tid.x;
	mad.lo.s32 	%r1, %r33, %r34, %r35;
	setp.ge.s32 	%p1, %r1, %r32;
	@%p1 bra 	$L__BB7_15;
	mul.lo.s32 	%r37, %r31, %r1;
	cvt.s64.s32 	%rd2, %r37;
	setp.lt.s32 	%p2, %r30, 1;
	mov.b32 	%r140, -2128831035;
	@%p2 bra 	$L__BB7_14;
	and.b32  	%r2, %r30, 15;
	setp.lt.u32 	%p3, %r30, 16;
	mov.b32 	%r140, -2128831035;
	mov.b32 	%r133, 0;
	@%p3 bra 	$L__BB7_5;
	and.b32  	%r133, %r30, 2147483632;
	neg.s32 	%r127, %r133;
	add.s64 	%rd11, %rd2, %rd1;
	add.s64 	%rd23, %rd11, 7;
	mov.b32 	%r140, -2128831035;
$L__BB7_4:
	.pragma "nounroll";
	ld.global.u8 	%r42, [%rd23+-7];
	xor.b32  	%r43, %r140, %r42;
	mul.lo.s32 	%r44, %r43, 16777619;
	ld.global.u8 	%r45, [%rd23+-6];
	xor.b32  	%r46, %r44, %r45;
	mul.lo.s32 	%r47, %r46, 16777619;
	ld.global.u8 	%r48, [%rd23+-5];
	xor.b32  	%r49, %r47, %r48;
	mul.lo.s32 	%r50, %r49, 16777619;
	ld.global.u8 	%r51, [%rd23+-4];
	xor.b32  	%r52, %r50, %r51;
	mul.lo.s32 	%r53, %r52, 16777619;
	ld.global.u8 	%r54, [%rd23+-3];
	xor.b32  	%r55, %r53, %r54;
	mul.lo.s32 	%r56, %r55, 16777619;
	ld.global.u8 	%r57, [%rd23+-2];
	xor.b32  	%r58, %r56, %r57;
	mul.lo.s32 	%r59, %r58, 16777619;
	ld.global.u8 	%r60, [%rd23+-1];
	xor.b32  	%r61, %r59, %r60;
	mul.lo.s32 	%r62, %r61, 16777619;
	ld.global.u8 	%r63, [%rd23];
	xor.b32  	%r64, %r62, %r63;
	mul.lo.s32 	%r65, %r64, 16777619;
	ld.global.u8 	%r66, [%rd23+1];
	xor.b32  	%r67, %r65, %r66;
	mul.lo.s32 	%r68, %r67, 16777619;
	ld.global.u8 	%r69, [%rd23+2];
	xor.b32  	%r70, %r68, %r69;
	mul.lo.s32 	%r71, %r70, 16777619;
	ld.global.u8 	%r72, [%rd23+3];
	xor.b32  	%r73, %r71, %r72;
	mul.lo.s32 	%r74, %r73, 16777619;
	ld.global.u8 	%r75, [%rd23+4];
	xor.b32  	%r76, %r74, %r75;
	mul.lo.s32 	%r77, %r76, 16777619;
	ld.global.u8 	%r78, [%rd23+5];
	xor.b32  	%r79, %r77, %r78;
	mul.lo.s32 	%r80, %r79, 16777619;
	ld.global.u8 	%r81, [%rd23+6];
	xor.b32  	%r82, %r80, %r81;
	mul.lo.s32 	%r83, %r82, 16777619;
	ld.global.u8 	%r84, [%rd23+7];
	xor.b32  	%r85, %r83, %r84;
	mul.lo.s32 	%r86, %r85, 16777619;
	ld.global.u8 	%r87, [%rd23+8];
	xor.b32  	%r88, %r86, %r87;
	mul.lo.s32 	%r140, %r88, 16777619;
	add.s32 	%r127, %r127, 16;
	add.s64 	%rd23, %rd23, 16;
	setp.ne.s32 	%p4, %r127, 0;
	@%p4 bra 	$L__BB7_4;
$L__BB7_5:
	setp.eq.s32 	%p5, %r2, 0;
	@%p5 bra 	$L__BB7_14;
	and.b32  	%r12, %r30, 7;
	setp.lt.u32 	%p6, %r2, 8;
	@%p6 bra 	$L__BB7_8;
	cvt.u64.u32 	%rd12, %r133;
	add.s64 	%rd13, %rd12, %rd2;
	add.s64 	%rd14, %rd1, %rd13;
	ld.global.u8 	%r90, [%rd14];
	xor.b32  	%r91, %r140, %r90;
	mul.lo.s32 	%r92, %r91, 16777619;
	ld.global.u8 	%r93, [%rd14+1];
	xor.b32  	%r94, %r92, %r93;
	mul.lo.s32 	%r95, %r94, 16777619;
	ld.global.u8 	%r96, [%rd14+2];
	xor.b32  	%r97, %r95, %r96;
	mul.lo.s32 	%r98, %r97, 16777619;
	ld.global.u8 	%r99, [%rd14+3];
	xor.b32  	%r100, %r98, %r99;
	mul.lo.s32 	%r101, %r100, 16777619;
	ld.global.u8 	%r102, [%rd14+4];
	xor.b32  	%r103, %r101, %r102;
	mul.lo.s32 	%r104, %r103, 16777619;
	ld.global.u8 	%r105, [%rd14+5];
	xor.b32  	%r106, %r104, %r105;
	mul.lo.s32 	%r107, %r106, 16777619;
	ld.global.u8 	%r108, [%rd14+6];
	xor.b32  	%r109, %r107, %r108;
	mul.lo.s32 	%r110, %r109, 16777619;
	ld.global.u8 	%r111, [%rd14+7];
	xor.b32  	%r112, %r110, %r111;
	mul.lo.s32 	%r140, %r112, 16777619;
	add.s32 	%r133, %r133, 8;
$L__BB7_8:
	setp.eq.s32 	%p7, %r12, 0;
	@%p7 bra 	$L__BB7_14;
	and.b32  	%r18, %r30, 3;
	setp.lt.u32 	%p8, %r12, 4;
	@%p8 bra 	$L__BB7_11;
	cvt.u64.u32 	%rd15, %r133;
	add.s64 	%rd16, %rd15, %rd2;
	add.s64 	%rd17, %rd1, %rd16;
	ld.global.u8 	%r114, [%rd17];
	xor.b32  	%r115, %r140, %r114;
	mul.lo.s32 	%r116, %r115, 16777619;
	ld.global.u8 	%r117, [%rd17+1];
	xor.b32  	%r118, %r116, %r117;
	mul.lo.s32 	%r119, %r118, 16777619;
	ld.global.u8 	%r120, [%rd17+2];
	xor.b32  	%r121, %r119, %r120;
	mul.lo.s32 	%r122, %r121, 16777619;
	ld.global.u8 	%r123, [%rd17+3];
	xor.b32  	%r124, %r122, %r123;
	mul.lo.s32 	%r140, %r124, 16777619;
	add.s32 	%r133, %r133, 4;
$L__BB7_11:
	setp.eq.s32 	%p9, %r18, 0;
	@%p9 bra 	$L__BB7_14;
	cvt.u64.u32 	%rd18, %r133;
	add.s64 	%rd19, %rd2, %rd18;
	add.s64 	%rd24, %rd1, %rd19;
	neg.s32 	%r138, %r18;
$L__BB7_13:
	.pragma "nounroll";
	ld.global.u8 	%r125, [%rd24];
	xor.b32  	%r126, %r140, %r125;
	mul.lo.s32 	%r140, %r126, 16777619;
	add.s64 	%rd24, %rd24, 1;
	add.s32 	%r138, %r138, 1;
	setp.ne.s32 	%p10, %r138, 0;
	@%p10 bra 	$L__BB7_13;
$L__BB7_14:
	cvta.to.global.u64 	%rd20, %rd9;
	mul.wide.s32 	%rd21, %r1, 4;
	add.s64 	%rd22, %rd20, %rd21;
	st.global.u32 	[%rd22], %r140;
$L__BB7_15:
	ret;

}
.entry _Z20kernel_block_mad_4x4PKhiS0_iPhiii(
	.param .u64 .ptr .align 1 _Z20kernel_block_mad_4x4PKhiS0_iPhiii_param_0,
	.param .u32 _Z20kernel_block_mad_4x4PKhiS0_iPhiii_param_1,
	.param .u64 .ptr .align 1 _Z20kernel_block_mad_4x4PKhiS0_iPhiii_param_2,
	.param .u32 _Z20kernel_block_mad_4x4PKhiS0_iPhiii_param_3,
	.param .u64 .ptr .align 1 _Z20kernel_block_mad_4x4PKhiS0_iPhiii_param_4,
	.param .u32 _Z20kernel_block_mad_4x4PKhiS0_iPhiii_param_5,
	.param .u32 _Z20kernel_block_mad_4x4PKhiS0_iPhiii_param_6,
	.param .u32 _Z20kernel_block_mad_4x4PKhiS0_iPhiii_param_7
)
{
	.reg .pred 	%p<4>;
	.reg .b32 	%r<65>;
	.reg .b64 	%rd<24>;

	ld.param.u64 	%rd1, [_Z20kernel_block_mad_4x4PKhiS0_iPhiii_param_0];
	ld.param.u32 	%r3, [_Z20kernel_block_mad_4x4PKhiS0_iPhiii_param_1];
	ld.param.u64 	%rd2, [_Z20kernel_block_mad_4x4PKhiS0_iPhiii_param_2];
	ld.param.u32 	%r4, [_Z20kernel_block_mad_4x4PKhiS0_iPhiii_param_3];
	ld.param.u64 	%rd3, [_Z20kernel_block_mad_4x4PKhiS0_iPhiii_param_4];
	ld.param.u32 	%r5, [_Z20kernel_block_mad_4x4PKhiS0_iPhiii_param_5];
	ld.param.u32 	%r6, [_Z20kernel_block_mad_4x4PKhiS0_iPhiii_param_6];
	ld.param.u32 	%r7, [_Z20kernel_block_mad_4x4PKhiS0_iPhiii_param_7];
	mov.u32 	%r9, %ctaid.x;
	mov.u32 	%r10, %ntid.x;
	mov.u32 	%r11, %tid.x;
	mad.lo.s32 	%r1, %r9, %r10, %r11;
	mov.u32 	%r12, %ctaid.y;
	mov.u32 	%r13, %ntid.y;
	mov.u32 	%r14, %tid.y;
	mad.lo.s32 	%r15, %r12, %r13, %r14;
	setp.ge.s32 	%p1, %r1, %r6;
	setp.ge.s32 	%p2, %r15, %r7;
	or.pred  	%p3, %p1, %p2;
	@%p3 bra 	$L__BB8_2;
	cvta.to.global.u64 	%rd4, %rd1;
	cvta.to.global.u64 	%rd5, %rd2;
	cvta.to.global.u64 	%rd6, %rd3;
	shl.b32 	%r32, %r1, 2;
	shl.b32 	%r33, %r15, 2;
	mul.lo.s32 	%r34, %r33, %r3;
	cvt.s64.s32 	%rd7, %r34;
	cvt.s64.s32 	%rd8, %r32;
	add.s64 	%rd9, %rd7, %rd8;
	add.s64 	%rd10, %rd4, %rd9;
	mul.lo.s32 	%r35, %r4, %r33;
	cvt.s64.s32 	%rd11, %r35;
	add.s64 	%rd12, %rd11, %rd8;
	add.s64 	%rd13, %rd5, %rd12;
	shr.s32 	%r36, %r3, 2;
	shr.s32 	%r37, %r4, 2;
	ld.global.u32 	%r17, [%rd10];
	ld.global.u32 	%r18, [%rd13];
	mov.b32 	%r28, 0;
	mov.u32 	%r16, %r28;
	// begin inline asm
	vabsdiff4.u32.u32.u32 %r16,%r17,%r18,%r16;
	// end inline asm
	mul.wide.s32 	%rd14, %r36, 4;
	add.s64 	%rd15, %rd10, %rd14;
	ld.global.u32 	%r21, [%rd15];
	mul.wide.s32 	%rd16, %r37, 4;
	add.s64 	%rd17, %rd13, %rd16;
	ld.global.u32 	%r22, [%rd17];
	mov.u32 	%r20, %r28;
	// begin inline asm
	vabsdiff4.u32.u32.u32 %r20,%r21,%r22,%r20;
	// end inline asm
	add.s64 	%rd18, %rd15, %rd14;
	ld.global.u32 	%r25, [%rd18];
	add.s64 	%rd19, %rd17, %rd16;
	ld.global.u32 	%r26, [%rd19];
	mov.u32 	%r24, %r28;
	// begin inline asm
	vabsdiff4.u32.u32.u32 %r24,%r25,%r26,%r24;
	// end inline asm
	add.s64 	%rd20, %rd18, %rd14;
	ld.global.u32 	%r29, [%rd20];
	add.s64 	%rd21, %rd19, %rd16;
	ld.global.u32 	%r30, [%rd21];
	// begin inline asm
	vabsdiff4.u32.u32.u32 %r28,%r29,%r30,%r28;
	// end inline asm
	xor.b32  	%r38, %r20, %r16;
	or.b32  	%r39, %r20, %r16;
	shr.u32 	%r40, %r38, 1;
	and.b32  	%r41, %r40, 2139062143;
	sub.s32 	%r42, %r39, %r41;
	xor.b32  	%r43, %r28, %r24;
	or.b32  	%r44, %r28, %r24;
	shr.u32 	%r45, %r43, 1;
	and.b32  	%r46, %r45, 2139062143;
	sub.s32 	%r47, %r44, %r46;
	xor.b32  	%r48, %r47, %r42;
	or.b32  	%r49, %r47, %r42;
	shr.u32 	%r50, %r48, 1;
	and.b32  	%r51, %r50, 2139062143;
	sub.s32 	%r52, %r49, %r51;
	and.b32  	%r53, %r52, 255;
	shr.u32 	%r54, %r52, 8;
	and.b32  	%r55, %r54, 255;
	shr.u32 	%r56, %r52, 16;
	and.b32  	%r57, %r56, 255;
	shr.u32 	%r58, %r52, 24;
	add.s32 	%r59, %r53, %r58;
	add.s32 	%r60, %r59, %r55;
	add.s32 	%r61, %r60, %r57;
	add.s32 	%r62, %r61, 2;
	shr.u32 	%r63, %r62, 2;
	mad.lo.s32 	%r64, %r5, %r15, %r1;
	cvt.s64.s32 	%rd22, %r64;
	add.s64 	%rd23, %rd6, %rd22;
	st.global.u8 	[%rd23], %r63;
$L__BB8_2:
	ret;

}


// ===== COMPILED SASS (sm_100) =====

	.target	sm_100

	.elftype	@"ET_EXEC"


//--------------------- .note.nv.tkinfo           --------------------------
	.section	.note.nv.tkinfo,"",@"SHT_NOTE"
	.sectionflags	@"SHF_NOTE_NV_TKINFO"
	.tkinfo
        /*0018*/ 	.word	0x00000002
        /*0030*/ 	.string	""
        /*0030*/ 	.string	"ptxas"
        /*0030*/ 	.string	"Cuda compilation tools, release 13.0, V13.0.88"
        /*0030*/ 	.string	"Build cuda_13.0.r13.0/compiler.36424714_0"
        /*0030*/ 	.string	"-arch sm_100 -m 64 "



//--------------------- .note.nv.cuinfo           --------------------------
	.section	.note.nv.cuinfo,"",@"SHT_NOTE"
	.sectionflags	@"SHF_NOTE_NV_CUINFO"
        /*0018*/ 	.short	0x0002
        /*001a*/ 	.short	0x0064
        /*001c*/ 	.short	0x0082
	.zero		2


//--------------------- .nv.info                  --------------------------
	.section	.nv.info,"",@"SHT_CUDA_INFO"
	.align	4


	//----- nvinfo : EIATTR_REGCOUNT
	.align		4
        /*0000*/ 	.byte	0x04, 0x2f
        /*0002*/ 	.short	(.L_1 - .L_0)
	.align		4
.L_0:
        /*0004*/ 	.word	index@(_Z19yuvToRgbKernel_fp16PKhS0_S0_P6__halfS2_S2_iiii)
        /*0008*/ 	.word	0x00000017


	//----- nvinfo : EIATTR_FRAME_SIZE
	.align		4
.L_1:
        /*000c*/ 	.byte	0x04, 0x11
        /*000e*/ 	.short	(.L_3 - .L_2)
	.align		4
.L_2:
        /*0010*/ 	.word	index@($__internal_1_$__cuda_sm3x_div_rn_noftz_f32_slowpath)
        /*0014*/ 	.word	0x00000000


	//----- nvinfo : EIATTR_FRAME_SIZE
	.align		4
.L_3:
        /*0018*/ 	.byte	0x04, 0x11
        /*001a*/ 	.short	(.L_5 - .L_4)
	.align		4
.L_4:
        /*001c*/ 	.word	index@(_Z19yuvToRgbKernel_fp16PKhS0_S0_P6__halfS2_S2_iiii)
        /*0020*/ 	.word	0x00000000


	//----- nvinfo : EIATTR_REGCOUNT
	.align		4
.L_5:
        /*0024*/ 	.byte	0x04, 0x2f
        /*0026*/ 	.short	(.L_7 - .L_6)
	.align		4
.L_6:
        /*0028*/ 	.word	index@(_Z19yuvToRgbKernel_fp32PKhS0_S0_PfS1_S1_iiii)
        /*002c*/ 	.word	0x00000015


	//----- nvinfo : EIATTR_FRAME_SIZE
	.align		4
.L_7:
        /*0030*/ 	.byte	0x04, 0x11
        /*0032*/ 	.short	(.L_9 - .L_8)
	.align		4
.L_8:
        /*0034*/ 	.word	index@($__internal_0_$__cuda_sm3x_div_rn_noftz_f32_slowpath)
        /*0038*/ 	.word	0x00000000


	//----- nvinfo : EIATTR_FRAME_SIZE
	.align		4
.L_9:
        /*003c*/ 	.byte	0x04, 0x11
        /*003e*/ 	.short	(.L_11 - .L_10)
	.align		4
.L_10:
        /*0040*/ 	.word	index@(_Z19yuvToRgbKernel_fp32PKhS0_S0_PfS1_S1_iiii)
        /*0044*/ 	.word	0x00000000


	//----- nvinfo : EIATTR_REGCOUNT
	.align		4
.L_11:
        /*0048*/ 	.byte	0x04, 0x2f
        /*004a*/ 	.short	(.L_13 - .L_12)
	.align		4
.L_12:
        /*004c*/ 	.word	index@(_Z22yuv420_to_rgb24_kernelPKhS0_S0_Phiiiii)
        /*0050*/ 	.word	0x0000000e


	//----- nvinfo : EIATTR_FRAME_SIZE
	.align		4
.L_13:
        /*0054*/ 	.byte	0x04, 0x11
        /*0056*/ 	.short	(.L_15 - .L_14)
	.align		4
.L_14:
        /*0058*/ 	.word	index@(_Z22yuv420_to_rgb24_kernelPKhS0_S0_Phiiiii)
        /*005c*/ 	.word	0x00000000


	//----- nvinfo : EIATTR_REGCOUNT
	.align		4
.L_15:
        /*0060*/ 	.byte	0x04, 0x2f
        /*0062*/ 	.short	(.L_17 - .L_16)
	.align		4
.L_16:
        /*0064*/ 	.word	index@(_Z20half_to_float_kernelPK6__halfPfi)
        /*0068*/ 	.word	0x0000000a


	//----- nvinfo : EIATTR_FRAME_SIZE
	.align		4
.L_17:
        /*006c*/ 	.byte	0x04, 0x11
        /*006e*/ 	.short	(.L_19 - .L_18)
	.align		4
.L_18:
        /*0070*/ 	.word	index@(_Z20half_to_float_kernelPK6__halfPfi)
        /*0074*/ 	.word	0x00000000


	//----- nvinfo : EIATTR_REGCOUNT
	.align		4
.L_19:
        /*0078*/ 	.byte	0x04, 0x2f
        /*007a*/ 	.short	(.L_21 - .L_20)
	.align		4
.L_20:
        /*007c*/ 	.word	index@(_Z27fp16_planar_to_RGB24_kernelPK6__halfPhiii)
        /*0080*/ 	.word	0x0000000e


	//----- nvinfo : EIATTR_FRAME_SIZE
	.align		4
.L_21:
        /*0084*/ 	.byte	0x04, 0x11
        /*0086*/ 	.short	(.L_23 - .L_22)
	.align		4
.L_22:
        /*0088*/ 	.word	index@(_Z27fp16_planar_to_RGB24_kernelPK6__halfPhiii)
        /*008c*/ 	.word	0x00000000


	//----- nvinfo : EIATTR_REGCOUNT
	.align		4
.L_23:
        /*0090*/ 	.byte	0x04, 0x2f
        /*0092*/ 	.short	(.L_25 - .L_24)
	.align		4
.L_24:
        /*0094*/ 	.word	index@(_Z21downsample_2x2_kernelPKhiPhiii)
        /*0098*/ 	.word	0x0000000d


	//----- nvinfo : EIATTR_FRAME_SIZE
	.align		4
.L_25:
        /*009c*/ 	.byte	0x04, 0x11
        /*009e*/ 	.short	(.L_27 - .L_26)
	.align		4
.L_26:
        /*00a0*/ 	.word	index@(_Z21downsample_2x2_kernelPKhiPhiii)
        /*00a4*/ 	.word	0x00000000


	//----- nvinfo : EIATTR_REGCOUNT
	.align		4
.L_27:
        /*00a8*/ 	.byte	0x04, 0x2f
        /*00aa*/ 	.short	(.L_29 - .L_28)
	.align		4
.L_28:
        /*00ac*/ 	.word	index@(_Z20interleave_uv_kernelPKhS0_iPhiii)
        /*00b0*/ 	.word	0x0000000a


	//----- nvinfo : EIATTR_FRAME_SIZE
	.align		4
.L_29:
        /*00b4*/ 	.byte	0x04, 0x11
        /*00b6*/ 	.short	(.L_31 - .L_30)
	.align		4
.L_30:
        /*00b8*/ 	.word	index@(_Z20interleave_uv_kernelPKhS0_iPhiii)
        /*00bc*/ 	.word	0x00000000


	//----- nvinfo : EIATTR_REGCOUNT
	.align		4
.L_31:
        /*00c0*/ 	.byte	0x04, 0x2f
        /*00c2*/ 	.short	(.L_33 - .L_32)
	.align		4
.L_32:
        /*00c4*/ 	.word	index@(_Z15row_hash_kernelPKhiiiPj)
        /*00c8*/ 	.word	0x0000001b


	//----- nvinfo : EIATTR_FRAME_SIZE
	.align		4
.L_33:
        /*00cc*/ 	.byte	0x04, 0x11
        /*00ce*/ 	.short	(.L_35 - .L_34)
	.align		4
.L_34:
        /*00d0*/ 	.word	index@(_Z15row_hash_kernelPKhiiiPj)
        /*00d4*/ 	.word	0x00000000


	//----- nvinfo : EIATTR_REGCOUNT
	.align		4
.L_35:
        /*00d8*/ 	.byte	0x04, 0x2f
        /*00da*/ 	.short	(.L_37 - .L_36)
	.align		4
.L_36:
        /*00dc*/ 	.word	index@(_Z20kernel_block_mad_4x4PKhiS0_iPhiii)
        /*00e0*/ 	.word	0x00000018


	//----- nvinfo : EIATTR_FRAME_SIZE
	.align		4
.L_37:
        /*00e4*/ 	.byte	0x04, 0x11
        /*00e6*/ 	.short	(.L_39 - .L_38)
	.align		4
.L_38:
        /*00e8*/ 	.word	index@(_Z20kernel_block_mad_4x4PKhiS0_iPhiii)
        /*00ec*/ 	.word	0x00000000


	//----- nvinfo : EIATTR_MIN_STACK_SIZE
	.align		4
.L_39:
        /*00f0*/ 	.byte	0x04, 0x12
        /*00f2*/ 	.short	(.L_41 - .L_40)
	.align		4
.L_40:
        /*00f4*/ 	.word	index@(_Z20kernel_block_mad_4x4PKhiS0_iPhiii)
        /*00f8*/ 	.word	0x00000000


	//----- nvinfo : EIATTR_MIN_STACK_SIZE
	.align		4
.L_41:
        /*00fc*/ 	.byte	0x04, 0x12
        /*00fe*/ 	.short	(.L_43 - .L_42)
	.align		4
.L_42:
        /*0100*/ 	.word	index@(_Z15row_hash_kernelPKhiiiPj)
        /*0104*/ 	.word	0x00000000


	//----- nvinfo : EIATTR_MIN_STACK_SIZE
	.align		4
.L_43:
        /*0108*/ 	.byte	0x04, 0x12
        /*010a*/ 	.short	(.L_45 - .L_44)
	.align		4
.L_44:
        /*010c*/ 	.word	index@(_Z20interleave_uv_kernelPKhS0_iPhiii)
        /*0110*/ 	.word	0x00000000


	//----- nvinfo : EIATTR_MIN_STACK_SIZE
	.align		4
.L_45:
        /*0114*/ 	.byte	0x04, 0x12
        /*0116*/ 	.short	(.L_47 - .L_46)
	.align		4
.L_46:
        /*0118*/ 	.word	index@(_Z21downsample_2x2_kernelPKhiPhiii)
        /*011c*/ 	.word	0x00000000


	//----- nvinfo : EIATTR_MIN_STACK_SIZE
	.align		4
.L_47:
        /*0120*/ 	.byte	0x04, 0x12
        /*0122*/ 	.short	(.L_49 - .L_48)
	.align		4
.L_48:
        /*0124*/ 	.word	index@(_Z27fp16_planar_to_RGB24_kernelPK6__halfPhiii)
        /*0128*/ 	.word	0x00000000


	//----- nvinfo : EIATTR_MIN_STACK_SIZE
	.align		4
.L_49:
        /*012c*/ 	.byte	0x04, 0x12
        /*012e*/ 	.short	(.L_51 - .L_50)
	.align		4
.L_50:
        /*0130*/ 	.word	index@(_Z20half_to_float_kernelPK6__halfPfi)
        /*0134*/ 	.word	0x00000000


	//----- nvinfo : EIATTR_MIN_STACK_SIZE
	.align		4
.L_51:
        /*0138*/ 	.byte	0x04, 0x12
        /*013a*/ 	.short	(.L_53 - .L_52)
	.align		4
.L_52:
        /*013c*/ 	.word	index@(_Z22yuv420_to_rgb24_kernelPKhS0_S0_Phiiiii)
        /*0140*/ 	.word	0x00000000


	//----- nvinfo : EIATTR_MIN_STACK_SIZE
	.align		4
.L_53:
        /*0144*/ 	.byte	0x04, 0x12
        /*0146*/ 	.short	(.L_55 - .L_54)
	.align		4
.L_54:
        /*0148*/ 	.word	index@(_Z19yuvToRgbKernel_fp32PKhS0_S0_PfS1_S1_iiii)
        /*014c*/ 	.word	0x00000000


	//----- nvinfo : EIATTR_MIN_STACK_SIZE
	.align		4
.L_55:
        /*0150*/ 	.byte	0x04, 0x12
        /*0152*/ 	.short	(.L_57 - .L_56)
	.align		4
.L_56:
        /*0154*/ 	.word	index@(_Z19yuvToRgbKernel_fp16PKhS0_S0_P6__halfS2_S2_iiii)
        /*0158*/ 	.word	0x00000000
.L_57:


//--------------------- .nv.compat                --------------------------
	.section	.nv.compat,"",@"SHT_CUDA_COMPAT_INFO"
	.align	4
        /*0000*/ 	.byte	0x02, 0x09, 0x00, 0x00, 0x02, 0x02, 0x01, 0x00, 0x02, 0x05, 0x05, 0x00, 0x03, 0x07, 0x01, 0x01
        /*0010*/ 	.byte	0x02, 0x03, 0x00, 0x00, 0x02, 0x06, 0x01, 0x00, 0x04, 0x0b, 0x08, 0x00, 0x01, 0x00, 0x00, 0x00
        /*0020*/ 	.byte	0x00, 0x00, 0x00, 0x00


//--------------------- .nv.info._Z20kernel_block_mad_4x4PKhiS0_iPhiii --------------------------
	.section	.nv.info._Z20kernel_block_mad_4x4PKhiS0_iPhiii,"",@"SHT_CUDA_INFO"
	.sectionflags	@""
	.align	4


	//----- nvinfo : EIATTR_CUDA_API_VERSION
	.align		4
        /*0000*/ 	.byte	0x04, 0x37
        /*0002*/ 	.short	(.L_59 - .L_58)
.L_58:
        /*0004*/ 	.word	0x00000082


	//----- nvinfo : EIATTR_KPARAM_INFO
	.align		4
.L_59:
        /*0008*/ 	.byte	0x04, 0x17
        /*000a*/ 	.short	(.L_61 - .L_60)
.L_60:
        /*000c*/ 	.word	0x00000000
        /*0010*/ 	.short	0x0007
        /*0012*/ 	.short	0x0030
        /*0014*/ 	.byte	0x00, 0xf0, 0x11, 0x00


	//----- nvinfo : EIATTR_KPARAM_INFO
	.align		4
.L_61:
        /*0018*/ 	.byte	0x04, 0x17
        /*001a*/ 	.short	(.L_63 - .L_62)
.L_62:
        /*001c*/ 	.word	0x00000000
        /*0020*/ 	.short	0x0006
        /*0022*/ 	.short	0x002c
        /*0024*/ 	.byte	0x00, 0xf0, 0x11, 0x00


	//----- nvinfo : EIATTR_KPARAM_INFO
	.align		4
.L_63:
        /*0028*/ 	.byte	0x04, 0x17
        /*002a*/ 	.short	(.L_65 - .L_64)
.L_64:
        /*002c*/ 	.word	0x00000000
        /*0030*/ 	.short	0x0005
        /*0032*/ 	.short	0x0028
        /*0034*/ 	.byte	0x00, 0xf0, 0x11, 0x00


	//----- nvinfo : EIATTR_KPARAM_INFO
	.align		4
.L_65:
        /*0038*/ 	.byte	0x04, 0x17
        /*003a*/ 	.short	(.L_67 - .L_66)
.L_66:
        /*003c*/ 	.word	0x00000000
        /*0040*/ 	.short	0x0004
        /*0042*/ 	.short	0x0020
        /*0044*/ 	.byte	0x00, 0xf5, 0x21, 0x00


	//----- nvinfo : EIATTR_KPARAM_INFO
	.align		4
.L_67:
        /*0048*/ 	.byte	0x04, 0x17
        /*004a*/ 	.short	(.L_69 - .L_68)
.L_68:
        /*004c*/ 	.word	0x00000000
        /*0050*/ 	.short	0x0003
        /*0052*/ 	.short	0x0018
        /*0054*/ 	.byte	0x00, 0xf0, 0x11, 0x00


	//----- nvinfo : EIATTR_KPARAM_INFO
	.align		4
.L_69:
        /*0058*/ 	.byte	0x04, 0x17
        /*005a*/ 	.short	(.L_71 - .L_70)
.L_70:
        /*005c*/ 	.word	0x00000000
        /*0060*/ 	.short	0x0002
        /*0062*/ 	.short	0x0010
        /*0064*/ 	.byte	0x00, 0xf5, 0x21, 0x00


	//----- nvinfo : EIATTR_KPARAM_INFO
	.align		4
.L_71:
        /*0068*/ 	.byte	0x04, 0x17
        /*006a*/ 	.short	(.L_73 - .L_72)
.L_72:
        /*006c*/ 	.word	0x00000000
        /*0070*/ 	.short	0x0001
        /*0072*/ 	.short	0x0008
        /*0074*/ 	.byte	0x00, 0xf0, 0x11, 0x00


	//----- nvinfo : EIATTR_KPARAM_INFO
	.align		4
.L_73:
        /*0078*/ 	.byte	0x04, 0x17
        /*007a*/ 	.short	(.L_75 - .L_74)
.L_74:
        /*007c*/ 	.word	0x00000000
        /*0080*/ 	.short	0x0000
        /*0082*/ 	.short	0x0000
        /*0084*/ 	.byte	0x00, 0xf5, 0x21, 0x00


	//----- nvinfo : EIATTR_SPARSE_MMA_MASK
	.align		4
.L_75:
        /*0088*/ 	.byte	0x03, 0x50
        /*008a*/ 	.short	0x0000


	//----- nvinfo : EIATTR_MAXREG_COUNT
	.align		4
        /*008c*/ 	.byte	0x03, 0x1b
        /*008e*/ 	.short	0x00ff


	//----- nvinfo : EIATTR_MERCURY_ISA_VERSION
	.align		4
        /*0090*/ 	.byte	0x03, 0x5f
        /*0092*/ 	.short	0x0101


	//----- nvinfo : EIATTR_VRC_CTA_INIT_COUNT
	.align		4
        /*0094*/ 	.byte	0x02, 0x4a
	.zero		1
	.zero		1


	//----- nvinfo : EIATTR_EXIT_INSTR_OFFSETS
	.align		4
        /*0098*/ 	.byte	0x04, 0x1c
        /*009a*/ 	.short	(.L_77 - .L_76)


	//   ....[0]....
.L_76:
        /*009c*/ 	.word	0x000000d0


	//   ....[1]....
        /*00a0*/ 	.word	0x00000500


	//----- nvinfo : EIATTR_CBANK_PARAM_SIZE
	.align		4
.L_77:
        /*00a4*/ 	.byte	0x03, 0x19
        /*00a6*/ 	.short	0x0034


	//----- nvinfo : EIATTR_PARAM_CBANK
	.align		4
        /*00a8*/ 	.byte	0x04, 0x0a
        /*00aa*/ 	.short	(.L_79 - .L_78)
	.align		4
.L_78:
        /*00ac*/ 	.word	index@(.nv.constant0._Z20kernel_block_mad_4x4PKhiS0_iPhiii)
        /*00b0*/ 	.short	0x0380
        /*00b2*/ 	.short	0x0034


	//----- nvinfo : EIATTR_SW_WAR
	.align		4
.L_79:
        /*00b4*/ 	.byte	0x04, 0x36
        /*00b6*/ 	.short	(.L_81 - .L_80)
.L_80:
        /*00b8*/ 	.word	0x00000008
.L_81:


//--------------------- .nv.info._Z15row_hash_kernelPKhiiiPj --------------------------
	.section	.nv.info._Z15row_hash_kernelPKhiiiPj,"",@"SHT_CUDA_INFO"
	.sectionflags	@""
	.align	4


	//----- nvinfo : EIATTR_CUDA_API_VERSION
	.align		4
        /*0000*/ 	.byte	0x04, 0x37
        /*0002*/ 	.short	(.L_83 - .L_82)
.L_82:
        /*0004*/ 	.word	0x00000082


	//----- nvinfo : EIATTR_KPARAM_INFO
	.align		4
.L_83:
        /*0008*/ 	.byte	0x04, 0x17
        /*000a*/ 	.short	(.L_85 - .L_84)
.L_84:
        /*000c*/ 	.word	0x00000000
        /*0010*/ 	.short	0x0004
        /*0012*/ 	.short	0x0018
        /*0014*/ 	.byte	0x00, 0xf5, 0x21, 0x00


	//----- nvinfo : EIATTR_KPARAM_INFO
	.align		4
.L_85:
        /*0018*/ 	.byte	0x04, 0x17
        /*001a*/ 	.short	(.L_87 - .L_86)
.L_86:
        /*001c*/ 	.word	0x00000000
        /*0020*/ 	.short	0x0003
        /*0022*/ 	.short	0x0010
        /*0024*/ 	.byte	0x00, 0xf0, 0x11, 0x00


	//----- nvinfo : EIATTR_KPARAM_INFO
	.align		4
.L_87:
        /*0028*/ 	.byte	0x04, 0x17
        /*002a*/ 	.short	(.L_89 - .L_88)
.L_88:
        /*002c*/ 	.word	0x00000000
        /*0030*/ 	.short	0x0002
        /*0032*/ 	.short	0x000c
        /*0034*/ 	.byte	0x00, 0xf0, 0x11, 0x00


	//----- nvinfo : EIATTR_KPARAM_INFO
	.align		4
.L_89:
        /*0038*/ 	.byte	0x04, 0x17
        /*003a*/ 	.short	(.L_91 - .L_90)
.L_90:
        /*003c*/ 	.word	0x00000000
        /*0040*/ 	.short	0x0001
        /*0042*/ 	.short	0x0008
        /*0044*/ 	.byte	0x00, 0xf0, 0x11, 0x00


	//----- nvinfo : EIATTR_KPARAM_INFO
	.align		4
.L_91:
        /*0048*/ 	.byte	0x04, 0x17
        /*004a*/ 	.short	(.L_93 - .L_92)
.L_92:
        /*004c*/ 	.word	0x00000000
        /*0050*/ 	.short	0x0000
        /*0052*/ 	.short	0x0000
        /*0054*/ 	.byte	0x00, 0xf5, 0x21, 0x00


	//----- nvinfo : EIATTR_SPARSE_MMA_MASK
	.align		4
.L_93:
        /*0058*/ 	.byte	0x03, 0x50
        /*005a*/ 	.short	0x0000


	//----- nvinfo : EIATTR_MAXREG_COUNT
	.align		4
        /*005c*/ 	.byte	0x03, 0x1b
        /*005e*/ 	.short	0x00ff


	//----- nvinfo : EIATTR_MERCURY_ISA_VERSION
	.align		4
        /*0060*/ 	.byte	0x03, 0x5f
        /*0062*/ 	.short	0x0101


	//----- nvinfo : EIATTR_VRC_CTA_INIT_COUNT
	.align		4
        /*0064*/ 	.byte	0x02, 0x4a
	.zero		1
	.zero		1


	//----- nvinfo : EIATTR_EXIT_INSTR_OFFSETS
	.align		4
        /*0068*/ 	.byte	0x04, 0x1c
        /*006a*/ 	.short	(.L_95 - .L_94)


	//   ....[0]....
.L_94:
        /*006c*/ 	.word	0x00000070


	//   ....[1]....
        /*0070*/ 	.word	0x000009a0


	//----- nvinfo : EIATTR_CBANK_PARAM_SIZE
	.align		4
.L_95:
        /*0074*/ 	.byte	0x03, 0x19
        /*0076*/ 	.short	0x0020


	//----- nvinfo : EIATTR_PARAM_CBANK
	.align		4
        /*0078*/ 	.byte	0x04, 0x0a
        /*007a*/ 	.short	(.L_97 - .L_96)
	.align		4
.L_96:
        /*007c*/ 	.word	index@(.nv.constant0._Z15row_hash_kernelPKhiiiPj)
        /*0080*/ 	.short	0x0380
        /*0082*/ 	.short	0x0020


	//----- nvinfo : EIATTR_SW_WAR
	.align		4
.L_97:
        /*0084*/ 	.byte	0x04, 0x36
        /*0086*/ 	.short	(.L_99 - .L_98)
.L_98:
        /*0088*/ 	.word	0x00000008
.L_99:


//--------------------- .nv.info._Z20interleave_uv_kernelPKhS0_iPhiii --------------------------
	.section	.nv.info._Z20interleave_uv_kernelPKhS0_iPhiii,"",@"SHT_CUDA_INFO"
	.sectionflags	@""
	.align	4


	//----- nvinfo : EIATTR_CUDA_API_VERSION
	.align		4
        /*0000*/ 	.byte	0x04, 0x37
        /*0002*/ 	.short	(.L_101 - .L_100)
.L_100:
        /*0004*/ 	.word	0x00000082


	//----- nvinfo : EIATTR_KPARAM_INFO
	.align		4
.L_101:
        /*0008*/ 	.byte	0x04, 0x17
        /*000a*/ 	.short	(.L_103 - .L_102)
.L_102:
        /*000c*/ 	.word	0x00000000
        /*0010*/ 	.short	0x0006
        /*0012*/ 	.short	0x0028
        /*0014*/ 	.byte	0x00, 0xf0, 0x11, 0x00


	//----- nvinfo : EIATTR_KPARAM_INFO
	.align		4
.L_103:
        /*0018*/ 	.byte	0x04, 0x17
        /*001a*/ 	.short	(.L_105 - .L_104)
.L_104:
        /*001c*/ 	.word	0x00000000
        /*0020*/ 	.short	0x0005
        /*0022*/ 	.short	0x0024
        /*0024*/ 	.byte	0x00, 0xf0, 0x11, 0x00


	//----- nvinfo : EIATTR_KPARAM_INFO
	.align		4
.L_105:
        /*0028*/ 	.byte	0x04, 0x17
        /*002a*/ 	.short	(.L_107 - .L_106)
.L_106:
        /*002c*/ 	.word	0x00000000
        /*0030*/ 	.short	0x0004
        /*0032*/ 	.short	0x0020
        /*0034*/ 	.byte	0x00, 0xf0, 0x11, 0x00


	//----- nvinfo : EIATTR_KPARAM_INFO
	.align		4
.L_107:
        /*0038*/ 	.byte	0x04, 0x17
        /*003a*/ 	.short	(.L_109 - .L_108)
.L_108:
        /*003c*/ 	.word	0x00000000
        /*0040*/ 	.short	0x0003
        /*0042*/ 	.short	0x0018
        /*0044*/ 	.byte	0x00, 0xf5, 0x21, 0x00


	//----- nvinfo : EIATTR_KPARAM_INFO
	.align		4
.L_109:
        /*0048*/ 	.byte	0x04, 0x17
        /*004a*/ 	.short	(.L_111 - .L_110)
.L_110:
        /*004c*/ 	.word	0x00000000
        /*0050*/ 	.short	0x0002
        /*0052*/ 	.short	0x0010
        /*0054*/ 	.byte	0x00, 0xf0, 0x11, 0x00


	//----- nvinfo : EIATTR_KPARAM_INFO
	.align		4
.L_111:
        /*0058*/ 	.byte	0x04, 0x17
        /*005a*/ 	.short	(.L_113 - .L_112)
.L_112:
        /*005c*/ 	.word	0x00000000
        /*0060*/ 	.short	0x0001
        /*0062*/ 	.short	0x0008
        /*0064*/ 	.byte	0x00, 0xf5, 0x21, 0x00


	//----- nvinfo : EIATTR_KPARAM_INFO
	.align		4
.L_113:
        /*0068*/ 	.byte	0x04, 0x17
        /*006a*/ 	.short	(.L_115 - .L_114)
.L_114:
        /*006c*/ 	.word	0x00000000
        /*0070*/ 	.short	0x0000
        /*0072*/ 	.short	0x0000
        /*0074*/ 	.byte	0x00, 0xf5, 0x21, 0x00


	//----- nvinfo : EIATTR_SPARSE_MMA_MASK
	.align		4
.L_115:
        /*0078*/ 	.byte	0x03, 0x50
        /*007a*/ 	.short	0x0000


	//----- nvinfo : EIATTR_MAXREG_COUNT
	.align		4
        /*007c*/ 	.byte	0x03, 0x1b
        /*007e*/ 	.short	0x00ff


	//----- nvinfo : EIATTR_MERCURY_ISA_VERSION
	.align		4
        /*0080*/ 	.byte	0x03, 0x5f
        /*0082*/ 	.short	0x0101


	//----- nvinfo : EIATTR_VRC_CTA_INIT_COUNT
	.align		4
        /*0084*/ 	.byte	0x02, 0x4a
	.zero		1
	.zero		1


	//----- nvinfo : EIATTR_EXIT_INSTR_OFFSETS
	.align		4
        /*0088*/ 	.byte	0x04, 0x1c
        /*008a*/ 	.short	(.L_117 - .L_116)


	//   ....[0]....
.L_116:
        /*008c*/ 	.word	0x000000d0


	//   ....[1]....
        /*0090*/ 	.word	0x00000210


	//----- nvinfo : EIATTR_CBANK_PARAM_SIZE
	.align		4
.L_117:
        /*0094*/ 	.byte	0x03, 0x19
        /*0096*/ 	.short	0x002c


	//----- nvinfo : EIATTR_PARAM_CBANK
	.align		4
        /*0098*/ 	.byte	0x04, 0x0a
        /*009a*/ 	.short	(.L_119 - .L_118)
	.align		4
.L_118:
        /*009c*/ 	.word	index@(.nv.constant0._Z20interleave_uv_kernelPKhS0_iPhiii)
        /*00a0*/ 	.short	0x0380
        /*00a2*/ 	.short	0x002c


	//----- nvinfo : EIATTR_SW_WAR
	.align		4
.L_119:
        /*00a4*/ 	.byte	0x04, 0x36
        /*00a6*/ 	.short	(.L_121 - .L_120)
.L_120:
        /*00a8*/ 	.word	0x00000008
.L_121:


//--------------------- .nv.info._Z21downsample_2x2_kernelPKhiPhiii --------------------------
	.section	.nv.info._Z21downsample_2x2_kernelPKhiPhiii,"",@"SHT_CUDA_INFO"
	.sectionflags	@""
	.align	4


	//----- nvinfo : EIATTR_CUDA_API_VERSION
	.align		4
        /*0000*/ 	.byte	0x04, 0x37
        /*0002*/ 	.short	(.L_123 - .L_122)
.L_122:
        /*0004*/ 	.word	0x00000082


	//----- nvinfo : EIATTR_KPARAM_INFO
	.align		4
.L_123:
        /*0008*/ 	.byte	0x04, 0x17
        /*000a*/ 	.short	(.L_125 - .L_124)
.L_124:
        /*000c*/ 	.word	0x00000000
        /*0010*/ 	.short	0x0005
        /*0012*/ 	.short	0x0020
        /*0014*/ 	.byte	0x00, 0xf0, 0x11, 0x00


	//----- nvinfo : EIATTR_KPARAM_INFO
	.align		4
.L_125:
        /*0018*/ 	.byte	0x04, 0x17
        /*001a*/ 	.short	(.L_127 - .L_126)
.L_126:
        /*001c*/ 	.word	0x00000000
        /*0020*/ 	.short	0x0004
        /*0022*/ 	.short	0x001c
        /*0024*/ 	.byte	0x00, 0xf0, 0x11, 0x00


	//----- nvinfo : EIATTR_KPARAM_INFO
	.align		4
.L_127:
        /*0028*/ 	.byte	0x04, 0x17
        /*002a*/ 	.short	(.L_129 - .L_128)
.L_128:
        /*002c*/ 	.word	0x00000000
        /*0030*/ 	.short	0x0003
        /*0032*/ 	.short	0x0018
        /*0034*/ 	.byte	0x00, 0xf0, 0x11, 0x00


	//----- nvinfo : EIATTR_KPARAM_INFO
	.align		4
.L_129:
        /*0038*/ 	.byte	0x04, 0x17
        /*003a*/ 	.short	(.L_131 - .L_130)
.L_130:
        /*003c*/ 	.word	0x00000000
        /*0040*/ 	.short	0x0002
        /*0042*/ 	.short	0x0010
        /*0044*/ 	.byte	0x00, 0xf5, 0x21, 0x00


	//----- nvinfo : EIATTR_KPARAM_INFO
	.align		4
.L_131:
        /*0048*/ 	.byte	0x04, 0x17
        /*004a*/ 	.short	(.L_133 - .L_132)
.L_132:
        /*004c*/ 	.word	0x00000000
        /*0050*/ 	.short	0x0001
        /*0052*/ 	.short	0x0008
        /*0054*/ 	.byte	0x00, 0xf0, 0x11, 0x00


	//----- nvinfo : EIATTR_KPARAM_INFO
	.align		4
.L_133:
        /*0058*/ 	.byte	0x04, 0x17
        /*005a*/ 	.short	(.L_135 - .L_134)
.L_134:
        /*005c*/ 	.word	0x00000000
        /*0060*/ 	.short	0x0000
        /*0062*/ 	.short	0x0000
        /*0064*/ 	.byte	0x00, 0xf5, 0x21, 0x00


	//----- nvinfo : EIATTR_SPARSE_MMA_MASK
	.align		4
.L_135:
        /*0068*/ 	.byte	0x03, 0x50
        /*006a*/ 	.short	0x0000


	//----- nvinfo : EIATTR_MAXREG_COUNT
	.align		4
        /*006c*/ 	.byte	0x03, 0x1b
        /*006e*/ 	.short	0x00ff


	//----- nvinfo : EIATTR_MERCURY_ISA_VERSION
	.align		4
        /*0070*/ 	.byte	0x03, 0x5f
        /*0072*/ 	.short	0x0101


	//----- nvinfo : EIATTR_VRC_CTA_INIT_COUNT
	.align		4
        /*0074*/ 	.byte	0x02, 0x4a
	.zero		1
	.zero		1


	//----- nvinfo : EIATTR_EXIT_INSTR_OFFSETS
	.align		4
        /*0078*/ 	.byte	0x04, 0x1c
        /*007a*/ 	.short	(.L_137 - .L_136)


	//   ....[0]....
.L_136:
        /*007c*/ 	.word	0x000000d0


	//   ....[1]....
        /*0080*/ 	.word	0x00000240


	//----- nvinfo : EIATTR_CBANK_PARAM_SIZE
	.align		4
.L_137:
        /*0084*/ 	.byte	0x03, 0x19
        /*0086*/ 	.short	0x0024


	//----- nvinfo : EIATTR_PARAM_CBANK
	.align		4
        /*0088*/ 	.byte	0x04, 0x0a
        /*008a*/ 	.short	(.L_139 - .L_138)
	.align		4
.L_138:
        /*008c*/ 	.word	index@(.nv.constant0._Z21downsample_2x2_kernelPKhiPhiii)
        /*0090*/ 	.short	0x0380
        /*0092*/ 	.short	0x0024


	//----- nvinfo : EIATTR_SW_WAR
	.align		4
.L_139:
        /*0094*/ 	.byte	0x04, 0x36
        /*0096*/ 	.short	(.L_141 - .L_140)
.L_140:
        /*0098*/ 	.word	0x00000008
.L_141:


//--------------------- .nv.info._Z27fp16_planar_to_RGB24_kernelPK6__halfPhiii --------------------------
	.section	.nv.info._Z27fp16_planar_to_RGB24_kernelPK6__halfPhiii,"",@"SHT_CUDA_INFO"
	.sectionflags	@""
	.align	4


	//----- nvinfo : EIATTR_CUDA_API_VERSION
	.align		4
        /*0000*/ 	.byte	0x04, 0x37
        /*0002*/ 	.short	(.L_143 - .L_142)
.L_142:
        /*0004*/ 	.word	0x00000082


	//----- nvinfo : EIATTR_KPARAM_INFO
	.align		4
.L_143:
        /*0008*/ 	.byte	0x04, 0x17
        /*000a*/ 	.short	(.L_145 - .L_144)
.L_144:
        /*000c*/ 	.word	0x00000000
        /*0010*/ 	.short	0x0004
        /*0012*/ 	.short	0x0018
        /*0014*/ 	.byte	0x00, 0xf0, 0x11, 0x00


	//----- nvinfo : EIATTR_KPARAM_INFO
	.align		4
.L_145:
        /*0018*/ 	.byte	0x04, 0x17
        /*001a*/ 	.short	(.L_147 - .L_146)
.L_146:
        /*001c*/ 	.word	0x00000000
        /*0020*/ 	.short	0x0003
        /*0022*/ 	.short	0x0014
        /*0024*/ 	.byte	0x00, 0xf0, 0x11, 0x00


	//----- nvinfo : EIATTR_KPARAM_INFO
	.align		4
.L_147:
        /*0028*/ 	.byte	0x04, 0x17
        /*002a*/ 	.short	(.L_149 - .L_148)
.L_148:
        /*002c*/ 	.word	0x00000000
        /*0030*/ 	.short	0x0002
        /*0032*/ 	.short	0x0010
        /*0034*/ 	.byte	0x00, 0xf0, 0x11, 0x00


	//----- nvinfo : EIATTR_KPARAM_INFO
	.align		4
.L_149:
        /*0038*/ 	.byte	0x04, 0x17
        /*003a*/ 	.short	(.L_151 - .L_150)
.L_150:
        /*003c*/ 	.word	0x00000000
        /*0040*/ 	.short	0x0001
        /*0042*/ 	.short	0x0008
        /*0044*/ 	.byte	0x00, 0xf5, 0x21, 0x00


	//----- nvinfo : EIATTR_KPARAM_INFO
	.align		4
.L_151:
        /*0048*/ 	.byte	0x04, 0x17
        /*004a*/ 	.short	(.L_153 - .L_152)
.L_152:
        /*004c*/ 	.word	0x00000000
        /*0050*/ 	.short	0x0000
        /*0052*/ 	.short	0x0000
        /*0054*/ 	.byte	0x00, 0xf5, 0x21, 0x00


	//----- nvinfo : EIATTR_SPARSE_MMA_MASK
	.align		4
.L_153:
        /*0058*/ 	.byte	0x03, 0x50
        /*005a*/ 	.short	0x0000


	//----- nvinfo : EIATTR_MAXREG_COUNT
	.align		4
        /*005c*/ 	.byte	0x03, 0x1b
        /*005e*/ 	.short	0x00ff


	//----- nvinfo : EIATTR_MERCURY_ISA_VERSION
	.align		4
        /*0060*/ 	.byte	0x03, 0x5f
        /*0062*/ 	.short	0x0101


	//----- nvinfo : EIATTR_VRC_CTA_INIT_COUNT
	.align		4
        /*0064*/ 	.byte	0x02, 0x4a
	.zero		1
	.zero		1


	//----- nvinfo : EIATTR_EXIT_INSTR_OFFSETS
	.align		4
        /*0068*/ 	.byte	0x04, 0x1c
        /*006a*/ 	.short	(.L_155 - .L_154)


	//   ....[0]....
.L_154:
        /*006c*/ 	.word	0x000000d0


	//   ....[1]....
        /*0070*/ 	.word	0x000002a0


	//----- nvinfo : EIATTR_CBANK_PARAM_SIZE
	.align		4
.L_155:
        /*0074*/ 	.byte	0x03, 0x19
        /*0076*/ 	.short	0x001c


	//----- nvinfo : EIATTR_PARAM_CBANK
	.align		4
        /*0078*/ 	.byte	0x04, 0x0a
        /*007a*/ 	.short	(.L_157 - .L_156)
	.align		4
.L_156:
        /*007c*/ 	.word	index@(.nv.constant0._Z27fp16_planar_to_RGB24_kernelPK6__halfPhiii)
        /*0080*/ 	.short	0x0380
        /*0082*/ 	.short	0x001c


	//----- nvinfo : EIATTR_SW_WAR
	.align		4
.L_157:
        /*0084*/ 	.byte	0x04, 0x36
        /*0086*/ 	.short	(.L_159 - .L_158)
.L_158:
        /*0088*/ 	.word	0x00000008
.L_159:


//--------------------- .nv.info._Z20half_to_float_kernelPK6__halfPfi --------------------------
	.section	.nv.info._Z20half_to_float_kernelPK6__halfPfi,"",@"SHT_CUDA_INFO"
	.sectionflags	@""
	.align	4


	//----- nvinfo : EIATTR_CUDA_API_VERSION
	.align		4
        /*0000*/ 	.byte	0x04, 0x37
        /*0002*/ 	.short	(.L_161 - .L_160)
.L_160:
        /*0004*/ 	.word	0x00000082


	//----- nvinfo : EIATTR_KPARAM_INFO
	.align		4
.L_161:
        /*0008*/ 	.byte	0x04, 0x17
        /*000a*/ 	.short	(.L_163 - .L_162)
.L_162:
        /*000c*/ 	.word	0x00000000
        /*0010*/ 	.short	0x0002
        /*0012*/ 	.short	0x0010
        /*0014*/ 	.byte	0x00, 0xf0, 0x11, 0x00


	//----- nvinfo : EIATTR_KPARAM_INFO
	.align		4
.L_163:
        /*0018*/ 	.byte	0x04, 0x17
        /*001a*/ 	.short	(.L_165 - .L_164)
.L_164:
        /*001c*/ 	.word	0x00000000
        /*0020*/ 	.short	0x0001
        /*0022*/ 	.short	0x0008
        /*0024*/ 	.byte	0x00, 0xf5, 0x21, 0x00


	//----- nvinfo : EIATTR_KPARAM_INFO
	.align		4
.L_165:
        /*0028*/ 	.byte	0x04, 0x17
        /*002a*/ 	.short	(.L_167 - .L_166)
.L_166:
        /*002c*/ 	.word	0x00000000
        /*0030*/ 	.short	0x0000
        /*0032*/ 	.short	0x0000
        /*0034*/ 	.byte	0x00, 0xf5, 0x21, 0x00


	//----- nvinfo : EIATTR_SPARSE_MMA_MASK
	.align		4
.L_167:
        /*0038*/ 	.byte	0x03, 0x50
        /*003a*/ 	.short	0x0000


	//----- nvinfo : EIATTR_MAXREG_COUNT
	.align		4
        /*003c*/ 	.byte	0x03, 0x1b
        /*003e*/ 	.short	0x00ff


	//----- nvinfo : EIATTR_MERCURY_ISA_VERSION
	.align		4
        /*0040*/ 	.byte	0x03, 0x5f
        /*0042*/ 	.short	0x0101


	//----- nvinfo : EIATTR_VRC_CTA_INIT_COUNT
	.align		4
        /*0044*/ 	.byte	0x02, 0x4a
	.zero		1
	.zero		1


	//----- nvinfo : EIATTR_EXIT_INSTR_OFFSETS
	.align		4
        /*0048*/ 	.byte	0x04, 0x1c
        /*004a*/ 	.short	(.L_169 - .L_168)


	//   ....[0]....
.L_168:
        /*004c*/ 	.word	0x00000070


	//   ....[1]....
        /*0050*/ 	.word	0x00000100


	//----- nvinfo : EIATTR_CBANK_PARAM_SIZE
	.align		4
.L_169:
        /*0054*/ 	.byte	0x03, 0x19
        /*0056*/ 	.short	0x0014


	//----- nvinfo : EIATTR_PARAM_CBANK
	.align		4
        /*0058*/ 	.byte	0x04, 0x0a
        /*005a*/ 	.short	(.L_171 - .L_170)
	.align		4
.L_170:
        /*005c*/ 	.word	index@(.nv.constant0._Z20half_to_float_kernelPK6__halfPfi)
        /*0060*/ 	.short	0x0380
        /*0062*/ 	.short	0x0014


	//----- nvinfo : EIATTR_SW_WAR
	.align		4
.L_171:
        /*0064*/ 	.byte	0x04, 0x36
        /*0066*/ 	.short	(.L_173 - .L_172)
.L_172:
        /*0068*/ 	.word	0x00000008
.L_173:


//--------------------- .nv.info._Z22yuv420_to_rgb24_kernelPKhS0_S0_Phiiiii --------------------------
	.section	.nv.info._Z22yuv420_to_rgb24_kernelPKhS0_S0_Phiiiii,"",@"SHT_CUDA_INFO"
	.sectionflags	@""
	.align	4


	//----- nvinfo : EIATTR_CUDA_API_VERSION
	.align		4
        /*0000*/ 	.byte	0x04, 0x37
        /*0002*/ 	.short	(.L_175 - .L_174)
.L_174:
        /*0004*/ 	.word	0x00000082


	//----- nvinfo : EIATTR_KPARAM_INFO
	.align		4
.L_175:
        /*0008*/ 	.byte	0x04, 0x17
        /*000a*/ 	.short	(.L_177 - .L_176)
.L_176:
        /*000c*/ 	.word	0x00000000
        /*0010*/ 	.short	0x0008
        /*0012*/ 	.short	0x0030
        /*0014*/ 	.byte	0x00, 0xf0, 0x11, 0x00


	//----- nvinfo : EIATTR_KPARAM_INFO
	.align		4
.L_177:
        /*0018*/ 	.byte	0x04, 0x17
        /*001a*/ 	.short	(.L_179 - .L_178)
.L_178:
        /*001c*/ 	.word	0x00000000
        /*0020*/ 	.short	0x0007
        /*0022*/ 	.short	0x002c
        /*0024*/ 	.byte	0x00, 0xf0, 0x11, 0x00


	//----- nvinfo : EIATTR_KPARAM_INFO
	.align		4
.L_179:
        /*0028*/ 	.byte	0x04, 0x17
        /*002a*/ 	.short	(.L_181 - .L_180)
.L_180:
        /*002c*/ 	.word	0x00000000
        /*0030*/ 	.short	0x0006
        /*0032*/ 	.short	0x0028
        /*0034*/ 	.byte	0x00, 0xf0, 0x11, 0x00


	//----- nvinfo : EIATTR_KPARAM_INFO
	.align		4
.L_181:
        /*0038*/ 	.byte	0x04, 0x17
        /*003a*/ 	.short	(.L_183 - .L_182)
.L_182:
        /*003c*/ 	.word	0x00000000
        /*0040*/ 	.short	0x0005
        /*0042*/ 	.short	0x0024
        /*0044*/ 	.byte	0x00, 0xf0, 0x11, 0x00


	//----- nvinfo : EIATTR_KPARAM_INFO
	.align		4
.L_183:
        /*0048*/ 	.byte	0x04, 0x17
        /*004a*/ 	.short	(.L_185 - .L_184)
.L_184:
        /*004c*/ 	.word	0x00000000
        /*0050*/ 	.short	0x0004
        /*0052*/ 	.short	0x0020
        /*0054*/ 	.byte	0x00, 0xf0, 0x11, 0x00


	//----- nvinfo : EIATTR_KPARAM_INFO
	.align		4
.L_185:
        /*0058*/ 	.byte	0x04, 0x17
        /*005a*/ 	.short	(.L_187 - .L_186)
.L_186:
        /*005c*/ 	.word	0x00000000
        /*0060*/ 	.short	0x0003
        /*0062*/ 	.short	0x0018
        /*0064*/ 	.byte	0x00, 0xf5, 0x21, 0x00


	//----- nvinfo : EIATTR_KPARAM_INFO
	.align		4
.L_187:
        /*0068*/ 	.byte	0x04, 0x17
        /*006a*/ 	.short	(.L_189 - .L_188)
.L_188:
        /*006c*/ 	.word	0x00000000
        /*0070*/ 	.short	0x0002
        /*0072*/ 	.short	0x0010
        /*0074*/ 	.byte	0x00, 0xf5, 0x21, 0x00


	//----- nvinfo : EIATTR_KPARAM_INFO
	.align		4
.L_189:
        /*0078*/ 	.byte	0x04, 0x17
        /*007a*/ 	.short	(.L_191 - .L_190)
.L_190:
        /*007c*/ 	.word	0x00000000
        /*0080*/ 	.short	0x0001
        /*0082*/ 	.short	0x0008
        /*0084*/ 	.byte	0x00, 0xf5, 0x21, 0x00


	//----- nvinfo : EIATTR_KPARAM_INFO
	.align		4
.L_191:
        /*0088*/ 	.byte	0x04, 0x17
        /*008a*/ 	.short	(.L_193 - .L_192)
.L_192:
        /*008c*/ 	.word	0x00000000
        /*0090*/ 	.short	0x0000
        /*0092*/ 	.short	0x0000
        /*0094*/ 	.byte	0x00, 0xf5, 0x21, 0x00


	//----- nvinfo : EIATTR_SPARSE_MMA_MASK
	.align		4
.L_193:
        /*0098*/ 	.byte	0x03, 0x50
        /*009a*/ 	.short	0x0000


	//----- nvinfo : EIATTR_MAXREG_COUNT
	.align		4
        /*009c*/ 	.byte	0x03, 0x1b
        /*009e*/ 	.short	0x00ff


	//----- nvinfo : EIATTR_MERCURY_ISA_VERSION
	.align		4
        /*00a0*/ 	.byte	0x03, 0x5f
        /*00a2*/ 	.short	0x0101


	//----- nvinfo : EIATTR_VRC_CTA_INIT_COUNT
	.align		4
        /*00a4*/ 	.byte	0x02, 0x4a
	.zero		1
	.zero		1


	//----- nvinfo : EIATTR_EXIT_INSTR_OFFSETS
	.align		4
        /*00a8*/ 	.byte	0x04, 0x1c
        /*00aa*/ 	.short	(.L_195 - .L_194)


	//   ....[0]....
.L_194:
        /*00ac*/ 	.word	0x000000c0


	//   ....[1]....
        /*00b0*/ 	.word	0x000003c0


	//----- nvinfo : EIATTR_CBANK_PARAM_SIZE
	.align		4
.L_195:
        /*00b4*/ 	.byte	0x03, 0x19
        /*00b6*/ 	.short	0x0034


	//----- nvinfo : EIATTR_PARAM_CBANK
	.align		4
        /*00b8*/ 	.byte	0x04, 0x0a
        /*00ba*/ 	.short	(.L_197 - .L_196)
	.align		4
.L_196:
        /*00bc*/ 	.word	index@(.nv.constant0._Z22yuv420_to_rgb24_kernelPKhS0_S0_Phiiiii)
        /*00c0*/ 	.short	0x0380
        /*00c2*/ 	.short	0x0034


	//----- nvinfo : EIATTR_SW_WAR
	.align		4
.L_197:
        /*00c4*/ 	.byte	0x04, 0x36
        /*00c6*/ 	.short	(.L_199 - .L_198)
.L_198:
        /*00c8*/ 	.word	0x00000008
.L_199:


//--------------------- .nv.info._Z19yuvToRgbKernel_fp32PKhS0_S0_PfS1_S1_iiii --------------------------
	.section	.nv.info._Z19yuvToRgbKernel_fp32PKhS0_S0_PfS1_S1_iiii,"",@"SHT_CUDA_INFO"
	.sectionflags	@""
	.align	4


	//----- nvinfo : EIATTR_CUDA_API_VERSION
	.align		4
        /*0000*/ 	.byte	0x04, 0x37
        /*0002*/ 	.short	(.L_201 - .L_200)
.L_200:
        /*0004*/ 	.word	0x00000082


	//----- nvinfo : EIATTR_KPARAM_INFO
	.align		4
.L_201:
        /*0008*/ 	.byte	0x04, 0x17
        /*000a*/ 	.short	(.L_203 - .L_202)
.L_202:
        /*000c*/ 	.word	0x00000000
        /*0010*/ 	.short	0x0009
        /*0012*/ 	.short	0x003c
        /*0014*/ 	.byte	0x00, 0xf0, 0x11, 0x00


	//----- nvinfo : EIATTR_KPARAM_INFO
	.align		4
.L_203:
        /*0018*/ 	.byte	0x04, 0x17
        /*001a*/ 	.short	(.L_205 - .L_204)
.L_204:
        /*001c*/ 	.word	0x00000000
        /*0020*/ 	.short	0x0008
        /*0022*/ 	.short	0x0038
        /*0024*/ 	.byte	0x00, 0xf0, 0x11, 0x00


	//----- nvinfo : EIATTR_KPARAM_INFO
	.align		4
.L_205:
        /*0028*/ 	.byte	0x04, 0x17
        /*002a*/ 	.short	(.L_207 - .L_206)
.L_206:
        /*002c*/ 	.word	0x00000000
        /*0030*/ 	.short	0x0007
        /*0032*/ 	.short	0x0034
        /*0034*/ 	.byte	0x00, 0xf0, 0x11, 0x00


	//----- nvinfo : EIATTR_KPARAM_INFO
	.align		4
.L_207:
        /*0038*/ 	.byte	0x04, 0x17
        /*003a*/ 	.short	(.L_209 - .L_208)
.L_208:
        /*003c*/ 	.word	0x00000000
        /*0040*/ 	.short	0x0006
        /*0042*/ 	.short	0x0030
        /*0044*/ 	.byte	0x00, 0xf0, 0x11, 0x00


	//----- nvinfo : EIATTR_KPARAM_INFO
	.align		4
.L_209:
        /*0048*/ 	.byte	0x04, 0x17
        /*004a*/ 	.short	(.L_211 - .L_210)
.L_210:
        /*004c*/ 	.word	0x00000000
        /*0050*/ 	.short	0x0005
        /*0052*/ 	.short	0x0028
        /*0054*/ 	.byte	0x00, 0xf5, 0x21, 0x00


	//----- nvinfo : EIATTR_KPARAM_INFO
	.align		4
.L_211:
        /*0058*/ 	.byte	0x04, 0x17
        /*005a*/ 	.short	(.L_213 - .L_212)
.L_212:
        /*005c*/ 	.word	0x00000000
        /*0060*/ 	.short	0x0004
        /*0062*/ 	.short	0x0020
        /*0064*/ 	.byte	0x00, 0xf5, 0x21, 0x00


	//----- nvinfo : EIATTR_KPARAM_INFO
	.align		4
.L_213:
        /*0068*/ 	.byte	0x04, 0x17
        /*006a*/ 	.short	(.L_215 - .L_214)
.L_214:
        /*006c*/ 	.word	0x00000000
        /*0070*/ 	.short	0x0003
        /*0072*/ 	.short	0x0018
        /*0074*/ 	.byte	0x00, 0xf5, 0x21, 0x00


	//----- nvinfo : EIATTR_KPARAM_INFO
	.align		4
.L_215:
        /*0078*/ 	.byte	0x04, 0x17
        /*007a*/ 	.short	(.L_217 - .L_216)
.L_216:
        /*007c*/ 	.word	0x00000000
        /*0080*/ 	.short	0x0002
        /*0082*/ 	.short	0x0010
        /*0084*/ 	.byte	0x00, 0xf5, 0x21, 0x00


	//----- nvinfo : EIATTR_KPARAM_INFO
	.align		4
.L_217:
        /*0088*/ 	.byte	0x04, 0x17
        /*008a*/ 	.short	(.L_219 - .L_218)
.L_218:
        /*008c*/ 	.word	0x00000000
        /*0090*/ 	.short	0x0001
        /*0092*/ 	.short	0x0008
        /*0094*/ 	.byte	0x00, 0xf5, 0x21, 0x00


	//----- nvinfo : EIATTR_KPARAM_INFO
	.align		4
.L_219:
        /*0098*/ 	.byte	0x04, 0x17
        /*009a*/ 	.short	(.L_221 - .L_220)
.L_220:
        /*009c*/ 	.word	0x00000000
        /*00a0*/ 	.short	0x0000
        /*00a2*/ 	.short	0x0000
        /*00a4*/ 	.byte	0x00, 0xf5, 0x21, 0x00


	//----- nvinfo : EIATTR_SPARSE_MMA_MASK
	.align		4
.L_221:
        /*00a8*/ 	.byte	0x03, 0x50
        /*00aa*/ 	.short	0x0000


	//----- nvinfo : EIATTR_MAXREG_COUNT
	.align		4
        /*00ac*/ 	.byte	0x03, 0x1b
        /*00ae*/ 	.short	0x00ff


	//----- nvinfo : EIATTR_MERCURY_ISA_VERSION
	.align		4
        /*00b0*/ 	.byte	0x03, 0x5f
        /*00b2*/ 	.short	0x0101


	//----- nvinfo : EIATTR_VRC_CTA_INIT_COUNT
	.align		4
        /*00b4*/ 	.byte	0x02, 0x4a
	.zero		1
	.zero		1


	//----- nvinfo : EIATTR_EXIT_INSTR_OFFSETS
	.align		4
        /*00b8*/ 	.byte	0x04, 0x1c
        /*00ba*/ 	.short	(.L_223 - .L_222)


	//   ....[0]....
.L_222:
        /*00bc*/ 	.word	0x000000c0


	//   ....[1]....
        /*00c0*/ 	.word	0x00000670


	//----- nvinfo : EIATTR_CRS_STACK_SIZE
	.align		4
.L_223:
        /*00c4*/ 	.byte	0x04, 0x1e
        /*00c6*/ 	.short	(.L_225 - .L_224)
.L_224:
        /*00c8*/ 	.word	0x00000000


	//----- nvinfo : EIATTR_CBANK_PARAM_SIZE
	.align		4
.L_225:
        /*00cc*/ 	.byte	0x03, 0x19
        /*00ce*/ 	.short	0x0040


	//----- nvinfo : EIATTR_PARAM_CBANK
	.align		4
        /*00d0*/ 	.byte	0x04, 0x0a
        /*00d2*/ 	.short	(.L_227 - .L_226)
	.align		4
.L_226:
        /*00d4*/ 	.word	index@(.nv.constant0._Z19yuvToRgbKernel_fp32PKhS0_S0_PfS1_S1_iiii)
        /*00d8*/ 	.short	0x0380
        /*00da*/ 	.short	0x0040


	//----- nvinfo : EIATTR_SW_WAR
	.align		4
.L_227:
        /*00dc*/ 	.byte	0x04, 0x36
        /*00de*/ 	.short	(.L_229 - .L_228)
.L_228:
        /*00e0*/ 	.word	0x00000008
.L_229:


//--------------------- .nv.info._Z19yuvToRgbKernel_fp16PKhS0_S0_P6__halfS2_S2_iiii --------------------------
	.section	.nv.info._Z19yuvToRgbKernel_fp16PKhS0_S0_P6__halfS2_S2_iiii,"",@"SHT_CUDA_INFO"
	.sectionflags	@""
	.align	4


	//----- nvinfo : EIATTR_CUDA_API_VERSION
	.align		4
        /*0000*/ 	.byte	0x04, 0x37
        /*0002*/ 	.short	(.L_231 - .L_230)
.L_230:
        /*0004*/ 	.word	0x00000082


	//----- nvinfo : EIATTR_KPARAM_INFO
	.align		4
.L_231:
        /*0008*/ 	.byte	0x04, 0x17
        /*000a*/ 	.short	(.L_233 - .L_232)
.L_232:
        /*000c*/ 	.word	0x00000000
        /*0010*/ 	.short	0x0009
        /*0012*/ 	.short	0x003c
        /*0014*/ 	.byte	0x00, 0xf0, 0x11, 0x00


	//----- nvinfo : EIATTR_KPARAM_INFO
	.align		4
.L_233:
        /*0018*/ 	.byte	0x04, 0x17
        /*001a*/ 	.short	(.L_235 - .L_234)
.L_234:
        /*001c*/ 	.word	0x00000000
        /*0020*/ 	.short	0x0008
        /*0022*/ 	.short	0x0038
        /*0024*/ 	.byte	0x00, 0xf0, 0x11, 0x00


	//----- nvinfo : EIATTR_KPARAM_INFO
	.align		4
.L_235:
        /*0028*/ 	.byte	0x04, 0x17
        /*002a*/ 	.short	(.L_237 - .L_236)
.L_236:
        /*002c*/ 	.word	0x00000000
        /*0030*/ 	.short	0x0007
        /*0032*/ 	.short	0x0034
        /*0034*/ 	.byte	0x00, 0xf0, 0x11, 0x00


	//----- nvinfo : EIATTR_KPARAM_INFO
	.align		4
.L_237:
        /*0038*/ 	.byte	0x04, 0x17
        /*003a*/ 	.short	(.L_239 - .L_238)
.L_238:
        /*003c*/ 	.word	0x00000000
        /*0040*/ 	.short	0x0006
        /*0042*/ 	.short	0x0030
        /*0044*/ 	.byte	0x00, 0xf0, 0x11, 0x00


	//----- nvinfo : EIATTR_KPARAM_INFO
	.align		4
.L_239:
        /*0048*/ 	.byte	0x04, 0x17
        /*004a*/ 	.short	(.L_241 - .L_240)
.L_240:
        /*004c*/ 	.word	0x00000000
        /*0050*/ 	.short	0x0005
        /*0052*/ 	.short	0x0028
        /*0054*/ 	.byte	0x00, 0xf5, 0x21, 0x00


	//----- nvinfo : EIATTR_KPARAM_INFO
	.align		4
.L_241:
        /*0058*/ 	.byte	0x04, 0x17
        /*005a*/ 	.short	(.L_243 - .L_242)
.L_242:
        /*005c*/ 	.word	0x00000000
        /*0060*/ 	.short	0x0004
        /*0062*/ 	.short	0x0020
        /*0064*/ 	.byte	0x00, 0xf5, 0x21, 0x00


	//----- nvinfo : EIATTR_KPARAM_INFO
	.align		4
.L_243:
        /*0068*/ 	.byte	0x04, 0x17
        /*006a*/ 	.short	(.L_245 - .L_244)
.L_244:
        /*006c*/ 	.word	0x00000000
        /*0070*/ 	.short	0x0003
        /*0072*/ 	.short	0x0018
        /*0074*/ 	.byte	0x00, 0xf5, 0x21, 0x00


	//----- nvinfo : EIATTR_KPARAM_INFO
	.align		4
.L_245:
        /*0078*/ 	.byte	0x04, 0x17
        /*007a*/ 	.short	(.L_247 - .L_246)
.L_246:
        /*007c*/ 	.word	0x00000000
        /*0080*/ 	.short	0x0002
        /*0082*/ 	.short	0x0010
        /*0084*/ 	.byte	0x00, 0xf5, 0x21, 0x00


	//----- nvinfo : EIATTR_KPARAM_INFO
	.align		4
.L_247:
        /*0088*/ 	.byte	0x04, 0x17
        /*008a*/ 	.short	(.L_249 - .L_248)
.L_248:
        /*008c*/ 	.word	0x00000000
        /*0090*/ 	.short	0x0001
        /*0092*/ 	.short	0x0008
        /*0094*/ 	.byte	0x00, 0xf5, 0x21, 0x00


	//----- nvinfo : EIATTR_KPARAM_INFO
	.align		4
.L_249:
        /*0098*/ 	.byte	0x04, 0x17
        /*009a*/ 	.short	(.L_251 - .L_250)
.L_250:
        /*009c*/ 	.word	0x00000000
        /*00a0*/ 	.short	0x0000
        /*00a2*/ 	.short	0x0000
        /*00a4*/ 	.byte	0x00, 0xf5, 0x21, 0x00


	//----- nvinfo : EIATTR_SPARSE_MMA_MASK
	.align		4
.L_251:
        /*00a8*/ 	.byte	0x03, 0x50
        /*00aa*/ 	.short	0x0000


	//----- nvinfo : EIATTR_MAXREG_COUNT
	.align		4
        /*00ac*/ 	.byte	0x03, 0x1b
        /*00ae*/ 	.short	0x00ff


	//----- nvinfo : EIATTR_MERCURY_ISA_VERSION
	.align		4
        /*00b0*/ 	.byte	0x03, 0x5f
        /*00b2*/ 	.short	0x0101


	//----- nvinfo : EIATTR_VRC_CTA_INIT_COUNT
	.align		4
        /*00b4*/ 	.byte	0x02, 0x4a
	.zero		1
	.zero		1


	//----- nvinfo : EIATTR_EXIT_INSTR_OFFSETS
	.align		4
        /*00b8*/ 	.byte	0x04, 0x1c
        /*00ba*/ 	.short	(.L_253 - .L_252)


	//   ....[0]....
.L_252:
        /*00bc*/ 	.word	0x000000c0


	//   ....[1]....
        /*00c0*/ 	.word	0x000006a0


	//----- nvinfo : EIATTR_CRS_STACK_SIZE
	.align		4
.L_253:
        /*00c4*/ 	.byte	0x04, 0x1e
        /*00c6*/ 	.short	(.L_255 - .L_254)
.L_254:
        /*00c8*/ 	.word	0x00000000


	//----- nvinfo : EIATTR_CBANK_PARAM_SIZE
	.align		4
.L_255:
        /*00cc*/ 	.byte	0x03, 0x19
        /*00ce*/ 	.short	0x0040


	//----- nvinfo : EIATTR_PARAM_CBANK
	.align		4
        /*00d0*/ 	.byte	0x04, 0x0a
        /*00d2*/ 	.short	(.L_257 - .L_256)
	.align		4
.L_256:
        /*00d4*/ 	.word	index@(.nv.constant0._Z19yuvToRgbKernel_fp16PKhS0_S0_P6__halfS2_S2_iiii)
        /*00d8*/ 	.short	0x0380
        /*00da*/ 	.short	0x0040


	//----- nvinfo : EIATTR_SW_WAR
	.align		4
.L_257:
        /*00dc*/ 	.byte	0x04, 0x36
        /*00de*/ 	.short	(.L_259 - .L_258)
.L_258:
        /*00e0*/ 	.word	0x00000008
.L_259:


//--------------------- .nv.callgraph             --------------------------
	.section	.nv.callgraph,"",@"SHT_CUDA_CALLGRAPH"
	.align	4
	.sectionentsize	8
	.align		4
        /*0000*/ 	.word	0x00000000
	.align		4
        /*0004*/ 	.word	0xffffffff
	.align		4
        /*0008*/ 	.word	0x00000000
	.align		4
        /*000c*/ 	.word	0xfffffffe
	.align		4
        /*0010*/ 	.word	0x00000000
	.align		4
        /*0014*/ 	.word	0xfffffffd
	.align		4
        /*0018*/ 	.word	0x00000000
	.align		4
        /*001c*/ 	.word	0xfffffffc


//--------------------- .text._Z20kernel_block_mad_4x4PKhiS0_iPhiii --------------------------
	.section	.text._Z20kernel_block_mad_4x4PKhiS0_iPhiii,"ax",@progbits
	.align	128
.text._Z20kernel_block_mad_4x4PKhiS0_iPhiii:
        .type           _Z20kernel_block_mad_4x4PKhiS0_iPhiii,@function
        .size           _Z20kernel_block_mad_4x4PKhiS0_iPhiii,(.L_x_49 - _Z20kernel_block_mad_4x4PKhiS0_iPhiii)
        .other          _Z20kernel_block_mad_4x4PKhiS0_iPhiii,@"STO_CUDA_ENTRY STV_DEFAULT"
_Z20kernel_block_mad_4x4PKhiS0_iPhiii:
[----:B------:R-:W-:Y:S01]  /*0000*/  LDC R1, c[0x0][0x37c] ;  /* 0x0000df00ff017b82 */ /* 0x000fe20000000800 */
[----:B------:R-:W0:Y:S07]  /*0010*/  S2R R3, SR_TID.Y ;  /* 0x0000000000037919 */ /* 0x000e2e0000002200 */
[----:B------:R-:W1:Y:S01]  /*0020*/  LDC R9, c[0x0][0x360] ;  /* 0x0000d800ff097b82 */ /* 0x000e620000000800 */
[----:B------:R-:W2:Y:S01]  /*0030*/  LDCU UR6, c[0x0][0x3b0] ;  /* 0x00007600ff0677ac */ /* 0x000ea20008000800 */
[----:B------:R-:W1:Y:S01]  /*0040*/  S2R R2, SR_TID.X ;  /* 0x0000000000027919 */ /* 0x000e620000002100 */
[----:B------:R-:W3:Y:S05]  /*0050*/  LDCU UR7, c[0x0][0x3ac] ;  /* 0x00007580ff0777ac */ /* 0x000eea0008000800 */
[----:B------:R-:W0:Y:S08]  /*0060*/  S2UR UR5, SR_CTAID.Y ;  /* 0x00000000000579c3 */ /* 0x000e300000002600 */
[----:B------:R-:W0:Y:S08]  /*0070*/  LDC R0, c[0x0][0x364] ;  /* 0x0000d900ff007b82 */ /* 0x000e300000000800 */
[----:B------:R-:W1:Y:S01]  /*0080*/  S2UR UR4, SR_CTAID.X ;  /* 0x00000000000479c3 */ /* 0x000e620000002500 */
[----:B0-----:R-:W-:-:S05]  /*0090*/  IMAD R0, R0, UR5, R3 ;  /* 0x0000000500007c24 */ /* 0x001fca000f8e0203 */
[----:B--2---:R-:W-:Y:S01]  /*00a0*/  ISETP.GE.AND P0, PT, R0, UR6, PT ;  /* 0x0000000600007c0c */ /* 0x004fe2000bf06270 */
[----:B-1----:R-:W-:-:S05]  /*00b0*/  IMAD R9, R9, UR4, R2 ;  /* 0x0000000409097c24 */ /* 0x002fca000f8e0202 */
[----:B---3--:R-:W-:-:S13]  /*00c0*/  ISETP.GE.OR P0, PT, R9, UR7, P0 ;  /* 0x0000000709007c0c */ /* 0x008fda0008706670 */
[----:B------:R-:W-:Y:S05]  /*00d0*/  @P0 EXIT ;  /* 0x000000000000094d */ /* 0x000fea0003800000 */
[----:B------:R-:W0:Y:S01]  /*00e0*/  LDC R17, c[0x0][0x388] ;  /* 0x0000e200ff117b82 */ /* 0x000e220000000800 */
[----:B------:R-:W1:Y:S01]  /*00f0*/  LDCU.64 UR4, c[0x0][0x380] ;  /* 0x00007000ff0477ac */ /* 0x000e620008000a00 */
[----:B------:R-:W-:Y:S02]  /*0100*/  IMAD.SHL.U32 R2, R0, 0x4, RZ ;  /* 0x0000000400027824 */ /* 0x000fe400078e00ff */
[----:B------:R-:W-:Y:S01]  /*0110*/  IMAD.SHL.U32 R6, R9, 0x4, RZ ;  /* 0x0000000409067824 */ /* 0x000fe200078e00ff */
[----:B------:R-:W2:Y:S03]  /*0120*/  LDCU.64 UR6, c[0x0][0x390] ;  /* 0x00007200ff0677ac */ /* 0x000ea60008000a00 */
[----:B------:R-:W3:Y:S01]  /*0130*/  LDC R19, c[0x0][0x398] ;  /* 0x0000e600ff137b82 */ /* 0x000ee20000000800 */
[----:B------:R-:W-:Y:S01]  /*0140*/  SHF.R.S32.HI R5, RZ, 0x1f, R6 ;  /* 0x0000001fff057819 */ /* 0x000fe20000011406 */
[----:B------:R-:W4:Y:S01]  /*0150*/  LDCU.64 UR8, c[0x0][0x3a0] ;  /* 0x00007400ff0877ac */ /* 0x000f220008000a00 */
[----:B0-----:R-:W-:Y:S01]  /*0160*/  IMAD R11, R2, R17, RZ ;  /* 0x00000011020b7224 */ /* 0x001fe200078e02ff */
[----:B------:R-:W-:-:S04]  /*0170*/  SHF.R.S32.HI R17, RZ, 0x2, R17 ;  /* 0x00000002ff117819 */ /* 0x000fc80000011411 */
[--C-:B-1----:R-:W-:Y:S01]  /*0180*/  IADD3 R10, P0, P1, R11, UR4, R6.reuse ;  /* 0x000000040b0a7c10 */ /* 0x102fe2000f91e006 */
[----:B---3--:R-:W-:Y:S01]  /*0190*/  IMAD R3, R2, R19, RZ ;  /* 0x0000001302037224 */ /* 0x008fe200078e02ff */
[----:B------:R-:W-:Y:S02]  /*01a0*/  SHF.R.S32.HI R2, RZ, 0x1f, R11 ;  /* 0x0000001fff027819 */ /* 0x000fe4000001140b */
[----:B------:R-:W-:Y:S02]  /*01b0*/  SHF.R.S32.HI R19, RZ, 0x2, R19 ;  /* 0x00000002ff137819 */ /* 0x000fe40000011413 */
[----:B--2---:R-:W-:Y:S01]  /*01c0*/  IADD3 R6, P2, P3, R3, UR6, R6 ;  /* 0x0000000603067c10 */ /* 0x004fe2000fb5e006 */
[----:B------:R-:W0:Y:S01]  /*01d0*/  LDCU UR6, c[0x0][0x3a8] ;  /* 0x00007500ff0677ac */ /* 0x000e220008000800 */
[----:B------:R-:W-:Y:S02]  /*01e0*/  SHF.R.S32.HI R4, RZ, 0x1f, R3 ;  /* 0x0000001fff047819 */ /* 0x000fe40000011403 */
[--C-:B------:R-:W-:Y:S01]  /*01f0*/  IADD3.X R11, PT, PT, R2, UR5, R5.reuse, P0, P1 ;  /* 0x00000005020b7c10 */ /* 0x100fe200087e2405 */
[----:B------:R-:W1:Y:S01]  /*0200*/  LDCU.64 UR4, c[0x0][0x358] ;  /* 0x00006b00ff0477ac */ /* 0x000e620008000a00 */
[----:B------:R-:W-:Y:S01]  /*0210*/  IADD3.X R7, PT, PT, R4, UR7, R5, P2, P3 ;  /* 0x0000000704077c10 */ /* 0x000fe200097e6405 */
[----:B------:R-:W-:-:S04]  /*0220*/  IMAD.WIDE R12, R17, 0x4, R10 ;  /* 0x00000004110c7825 */ /* 0x000fc800078e020a */
[----:B------:R-:W-:-:S04]  /*0230*/  IMAD.WIDE R4, R19, 0x4, R6 ;  /* 0x0000000413047825 */ /* 0x000fc800078e0206 */
[----:B------:R-:W-:-:S04]  /*0240*/  IMAD.WIDE R14, R17, 0x4, R12 ;  /* 0x00000004110e7825 */ /* 0x000fc800078e020c */
[----:B------:R-:W-:Y:S01]  /*0250*/  IMAD.WIDE R2, R19, 0x4, R4 ;  /* 0x0000000413027825 */ /* 0x000fe200078e0204 */
[----:B-1----:R-:W2:Y:S03]  /*0260*/  LDG.E R10, desc[UR4][R10.64] ;  /* 0x000000040a0a7981 */ /* 0x002ea6000c1e1900 */
[----:B------:R-:W-:Y:S01]  /*0270*/  IMAD.WIDE R16, R17, 0x4, R14 ;  /* 0x0000000411107825 */ /* 0x000fe200078e020e */
[----:B------:R-:W2:Y:S03]  /*0280*/  LDG.E R7, desc[UR4][R6.64] ;  /* 0x0000000406077981 */ /* 0x000ea6000c1e1900 */
[----:B------:R-:W-:Y:S01]  /*0290*/  IMAD.WIDE R18, R19, 0x4, R2 ;  /* 0x0000000413127825 */ /* 0x000fe200078e0202 */
[----:B------:R-:W3:Y:S04]  /*02a0*/  LDG.E R12, desc[UR4][R12.64] ;  /* 0x000000040c0c7981 */ /* 0x000ee8000c1e1900 */
[----:B------:R-:W5:Y:S04]  /*02b0*/  LDG.E R14, desc[UR4][R14.64] ;  /* 0x000000040e0e7981 */ /* 0x000f68000c1e1900 */
[----:B------:R-:W4:Y:S04]  /*02c0*/  LDG.E R16, desc[UR4][R16.64] ;  /* 0x0000000410107981 */ /* 0x000f28000c1e1900 */
[----:B------:R-:W3:Y:S04]  /*02d0*/  LDG.E R5, desc[UR4][R4.64] ;  /* 0x0000000404057981 */ /* 0x000ee8000c1e1900 */
[----:B------:R-:W5:Y:S04]  /*02e0*/  LDG.E R3, desc[UR4][R2.64] ;  /* 0x0000000402037981 */ /* 0x000f68000c1e1900 */
[----:B------:R-:W4:Y:S01]  /*02f0*/  LDG.E R19, desc[UR4][R18.64] ;  /* 0x0000000412137981 */ /* 0x000f22000c1e1900 */
[----:B0-----:R-:W-:Y:S01]  /*0300*/  IMAD R9, R0, UR6, R9 ;  /* 0x0000000600097c24 */ /* 0x001fe2000f8e0209 */
[----:B--2---:R-:W-:-:S02]  /*0310*/  VABSDIFF4.U8 R8, R10, R7, RZ ;  /* 0x000000070a087215 */ /* 0x004fc400000e00ff */
[----:B---3--:R-:W-:Y:S02]  /*0320*/  VABSDIFF4.U8 R21, R12, R5, RZ ;  /* 0x000000050c157215 */ /* 0x008fe400000e00ff */
[----:B-----5:R-:W-:Y:S02]  /*0330*/  VABSDIFF4.U8 R10, R14, R3, RZ ;  /* 0x000000030e0a7215 */ /* 0x020fe400000e00ff */
[----:B----4-:R-:W-:Y:S02]  /*0340*/  VABSDIFF4.U8 R11, R16, R19, RZ ;  /* 0x00000013100b7215 */ /* 0x010fe400000e00ff */
[----:B------:R-:W-:Y:S02]  /*0350*/  LOP3.LUT R12, R21, R8, RZ, 0x3c, !PT ;  /* 0x00000008150c7212 */ /* 0x000fe400078e3cff */
[----:B------:R-:W-:Y:S02]  /*0360*/  LOP3.LUT R13, R11, R10, RZ, 0x3c, !PT ;  /* 0x0000000a0b0d7212 */ /* 0x000fe400078e3cff */
[----:B------:R-:W-:-:S02]  /*0370*/  SHF.R.U32.HI R12, RZ, 0x1, R12 ;  /* 0x00000001ff0c7819 */ /* 0x000fc4000001160c */
[----:B------:R-:W-:Y:S02]  /*0380*/  SHF.R.U32.HI R13, RZ, 0x1, R13 ;  /* 0x00000001ff0d7819 */ /* 0x000fe4000001160d */
[----:B------:R-:W-:Y:S02]  /*0390*/  LOP3.LUT R8, R21, R8, RZ, 0xfc, !PT ;  /* 0x0000000815087212 */ /* 0x000fe400078efcff */
[----:B------:R-:W-:Y:S02]  /*03a0*/  LOP3.LUT R10, R11, R10, RZ, 0xfc, !PT ;  /* 0x0000000a0b0a7212 */ /* 0x000fe400078efcff */
[----:B------:R-:W-:Y:S02]  /*03b0*/  LOP3.LUT R3, R12, 0x7f7f7f7f, RZ, 0xc0, !PT ;  /* 0x7f7f7f7f0c037812 */ /* 0x000fe400078ec0ff */
[----:B------:R-:W-:-:S03]  /*03c0*/  LOP3.LUT R13, R13, 0x7f7f7f7f, RZ, 0xc0, !PT ;  /* 0x7f7f7f7f0d0d7812 */ /* 0x000fc600078ec0ff */
[----:B------:R-:W-:Y:S02]  /*03d0*/  IMAD.IADD R3, R8, 0x1, -R3 ;  /* 0x0000000108037824 */ /* 0x000fe400078e0a03 */
[----:B------:R-:W-:-:S05]  /*03e0*/  IMAD.IADD R10, R10, 0x1, -R13 ;  /* 0x000000010a0a7824 */ /* 0x000fca00078e0a0d */
[----:B------:R-:W-:-:S04]  /*03f0*/  LOP3.LUT R2, R10, R3, RZ, 0x3c, !PT ;  /* 0x000000030a027212 */ /* 0x000fc800078e3cff */
[----:B------:R-:W-:Y:S02]  /*0400*/  SHF.R.U32.HI R2, RZ, 0x1, R2 ;  /* 0x00000001ff027819 */ /* 0x000fe40000011602 */
[----:B------:R-:W-:Y:S02]  /*0410*/  LOP3.LUT R3, R10, R3, RZ, 0xfc, !PT ;  /* 0x000000030a037212 */ /* 0x000fe400078efcff */
[----:B------:R-:W-:-:S05]  /*0420*/  LOP3.LUT R2, R2, 0x7f7f7f7f, RZ, 0xc0, !PT ;  /* 0x7f7f7f7f02027812 */ /* 0x000fca00078ec0ff */
[----:B------:R-:W-:-:S05]  /*0430*/  IMAD.IADD R2, R3, 0x1, -R2 ;  /* 0x0000000103027824 */ /* 0x000fca00078e0a02 */
[C---:B------:R-:W-:Y:S02]  /*0440*/  LOP3.LUT R3, R2.reuse, 0xff, RZ, 0xc0, !PT ;  /* 0x000000ff02037812 */ /* 0x040fe400078ec0ff */
[--C-:B------:R-:W-:Y:S02]  /*0450*/  SHF.R.U32.HI R4, RZ, 0x8, R2.reuse ;  /* 0x00000008ff047819 */ /* 0x100fe40000011602 */
[----:B------:R-:W-:Y:S02]  /*0460*/  SHF.R.U32.HI R5, RZ, 0x10, R2 ;  /* 0x00000010ff057819 */ /* 0x000fe40000011602 */
[----:B------:R-:W-:Y:S02]  /*0470*/  LEA.HI R3, R2, R3, RZ, 0x8 ;  /* 0x0000000302037211 */ /* 0x000fe400078f40ff */
[----:B------:R-:W-:Y:S02]  /*0480*/  LOP3.LUT R4, R4, 0xff, RZ, 0xc0, !PT ;  /* 0x000000ff04047812 */ /* 0x000fe400078ec0ff */
[----:B------:R-:W-:-:S04]  /*0490*/  LOP3.LUT R5, R5, 0xff, RZ, 0xc0, !PT ;  /* 0x000000ff05057812 */ /* 0x000fc800078ec0ff */
[----:B------:R-:W-:Y:S02]  /*04a0*/  IADD3 R3, PT, PT, R5, R3, R4 ;  /* 0x0000000305037210 */ /* 0x000fe40007ffe004 */
[----:B------:R-:W-:-:S03]  /*04b0*/  IADD3 R2, P0, PT, R9, UR8, RZ ;  /* 0x0000000809027c10 */ /* 0x000fc6000ff1e0ff */
[----:B------:R-:W-:Y:S01]  /*04c0*/  VIADD R0, R3, 0x2 ;  /* 0x0000000203007836 */ /* 0x000fe20000000000 */
[----:B------:R-:W-:-:S04]  /*04d0*/  LEA.HI.X.SX32 R3, R9, UR9, 0x1, P0 ;  /* 0x0000000909037c11 */ /* 0x000fc800080f0eff */
[----:B------:R-:W-:-:S05]  /*04e0*/  SHF.R.U32.HI R5, RZ, 0x2, R0 ;  /* 0x00000002ff057819 */ /* 0x000fca0000011600 */
[----:B------:R-:W-:Y:S01]  /*04f0*/  STG.E.U8 desc[UR4][R2.64], R5 ;  /* 0x0000000502007986 */ /* 0x000fe2000c101104 */
[----:B------:R-:W-:Y:S05]  /*0500*/  EXIT ;  /* 0x000000000000794d */ /* 0x000fea0003800000 */
.L_x_0:
[----:B------:R-:W-:-:S00]  /*0510*/  BRA `(.L_x_0) ;  /* 0xfffffffc00fc7947 */ /* 0x000fc0000383ffff */
[----:B------:R-:W-:-:S00]  /*0520*/  NOP ;  /* 0x0000000000007918 */ /* 0x000fc00000000000 */
        /* <DEDUP_REMOVED lines=13> */
.L_x_49:


//--------------------- .text._Z15row_hash_kernelPKhiiiPj --------------------------
	.section	.text._Z15row_hash_kernelPKhiiiPj,"ax",@progbits
	.align	128
.text._Z15row_hash_kernelPKhiiiPj:
        .type           _Z15row_hash_kernelPKhiiiPj,@function
        .size           _Z15row_hash_kernelPKhiiiPj,(.L_x_50 - _Z15row_hash_kernelPKhiiiPj)
        .other          _Z15row_hash_kernelPKhiiiPj,@"STO_CUDA_ENTRY STV_DEFAULT"
_Z15row_hash_kernelPKhiiiPj:
[----:B------:R-:W-:Y:S01]  /*0000*/  LDC R1, c[0x0][0x37c] ;  /* 0x0000df00ff017b82 */ /* 0x000fe20000000800 */
[----:B------:R-:W0:Y:S07]  /*0010*/  S2R R3, SR_TID.X ;  /* 0x0000000000037919 */ /* 0x000e2e0000002100 */
[----:B------:R-:W0:Y:S01]  /*0020*/  S2UR UR4, SR_CTAID.X ;  /* 0x00000000000479c3 */ /* 0x000e220000002500 */
[----:B------:R-:W1:Y:S07]  /*0030*/  LDCU UR5, c[0x0][0x38c] ;  /* 0x00007180ff0577ac */ /* 0x000e6e0008000800 */
[----:B------:R-:W0:Y:S02]  /*0040*/  LDC R0, c[0x0][0x360] ;  /* 0x0000d800ff007b82 */ /* 0x000e240000000800 */
[----:B0-----:R-:W-:-:S05]  /*0050*/  IMAD R0, R0, UR4, R3 ;  /* 0x0000000400007c24 */ /* 0x001fca000f8e0203 */
[----:B-1----:R-:W-:-:S13]  /*0060*/  ISETP.GE.AND P0, PT, R0, UR5, PT ;  /* 0x0000000500007c0c */ /* 0x002fda000bf06270 */
[----:B------:R-:W-:Y:S05]  /*0070*/  @P0 EXIT ;  /* 0x000000000000094d */ /* 0x000fea0003800000 */
[----:B------:R-:W0:Y:S01]  /*0080*/  LDCU UR5, c[0x0][0x388] ;  /* 0x00007100ff0577ac */ /* 0x000e220008000800 */
[----:B------:R-:W-:Y:S01]  /*0090*/  IMAD.MOV.U32 R4, RZ, RZ, -0x7ee3623b ;  /* 0x811c9dc5ff047424 */ /* 0x000fe200078e00ff */
[----:B------:R-:W1:Y:S01]  /*00a0*/  LDCU.64 UR8, c[0x0][0x358] ;  /* 0x00006b00ff0877ac */ /* 0x000e620008000a00 */
[----:B0-----:R-:W-:-:S09]  /*00b0*/  UISETP.GE.AND UP0, UPT, UR5, 0x1, UPT ;  /* 0x000000010500788c */ /* 0x001fd2000bf06270 */
[----:B-1----:R-:W-:Y:S05]  /*00c0*/  BRA.U !UP0, `(.L_x_1) ;  /* 0x0000000908287547 */ /* 0x002fea000b800000 */
[----:B------:R-:W0:Y:S01]  /*00d0*/  LDCU UR4, c[0x0][0x390] ;  /* 0x00007200ff0477ac */ /* 0x000e220008000800 */
[----:B------:R-:W-:Y:S01]  /*00e0*/  IMAD.MOV.U32 R4, RZ, RZ, -0x7ee3623b ;  /* 0x811c9dc5ff047424 */ /* 0x000fe200078e00ff */
[----:B------:R-:W-:Y:S02]  /*00f0*/  UISETP.GE.U32.AND UP1, UPT, UR5, 0x10, UPT ;  /* 0x000000100500788c */ /* 0x000fe4000bf26070 */
[----:B------:R-:W-:-:S04]  /*0100*/  ULOP3.LUT UR6, UR5, 0xf, URZ, 0xc0, !UPT ;  /* 0x0000000f05067892 */ /* 0x000fc8000f8ec0ff */
[----:B------:R-:W-:Y:S01]  /*0110*/  UISETP.NE.AND UP0, UPT, UR6, URZ, UPT ;  /* 0x000000ff0600728c */ /* 0x000fe2000bf05270 */
[----:B0-----:R-:W-:Y:S01]  /*0120*/  IMAD R5, R0, UR4, RZ ;  /* 0x0000000400057c24 */ /* 0x001fe2000f8e02ff */
[----:B------:R-:W-:-:S04]  /*0130*/  UMOV UR4, URZ ;  /* 0x000000ff00047c82 */ /* 0x000fc80008000000 */
[----:B------:R-:W-:Y:S01]  /*0140*/  SHF.R.S32.HI R6, RZ, 0x1f, R5 ;  /* 0x0000001fff067819 */ /* 0x000fe20000011405 */
[----:B------:R-:W-:Y:S06]  /*0150*/  BRA.U !UP1, `(.L_x_2) ;  /* 0x0000000109f07547 */ /* 0x000fec000b800000 */
[----:B------:R-:W0:Y:S01]  /*0160*/  LDCU.64 UR10, c[0x0][0x380] ;  /* 0x00007000ff0a77ac */ /* 0x000e220008000a00 */
[----:B------:R-:W-:Y:S01]  /*0170*/  IMAD.MOV.U32 R4, RZ, RZ, -0x7ee3623b ;  /* 0x811c9dc5ff047424 */ /* 0x000fe200078e00ff */
[----:B------:R-:W-:-:S04]  /*0180*/  ULOP3.LUT UR4, UR5, 0x7ffffff0, URZ, 0xc0, !UPT ;  /* 0x7ffffff005047892 */ /* 0x000fc8000f8ec0ff */
[----:B------:R-:W-:Y:S01]  /*0190*/  UIADD3 UR7, UPT, UPT, -UR4, URZ, URZ ;  /* 0x000000ff04077290 */ /* 0x000fe2000fffe1ff */
[----:B0-----:R-:W-:-:S04]  /*01a0*/  IADD3 R2, P0, PT, R5, UR10, RZ ;  /* 0x0000000a05027c10 */ /* 0x001fc8000ff1e0ff */
[----:B------:R-:W-:-:S04]  /*01b0*/  IADD3 R2, P1, PT, R2, 0x7, RZ ;  /* 0x0000000702027810 */ /* 0x000fc80007f3e0ff */
[----:B------:R-:W-:-:S09]  /*01c0*/  IADD3.X R3, PT, PT, RZ, UR11, R6, P1, P0 ;  /* 0x0000000bff037c10 */ /* 0x000fd20008fe0406 */
.L_x_3:
[----:B------:R-:W2:Y:S04]  /*01d0*/  LDG.E.U8 R19, desc[UR8][R2.64+-0x7] ;  /* 0xfffff90802137981 */ /* 0x000ea8000c1e1100 */
[----:B------:R-:W3:Y:S04]  /*01e0*/  LDG.E.U8 R20, desc[UR8][R2.64+-0x6] ;  /* 0xfffffa0802147981 */ /* 0x000ee8000c1e1100 */
[----:B------:R-:W4:Y:S04]  /*01f0*/  LDG.E.U8 R22, desc[UR8][R2.64+-0x5] ;  /* 0xfffffb0802167981 */ /* 0x000f28000c1e1100 */
[----:B------:R-:W5:Y:S04]  /*0200*/  LDG.E.U8 R24, desc[UR8][R2.64+-0x4] ;  /* 0xfffffc0802187981 */ /* 0x000f68000c1e1100 */
        /* <DEDUP_REMOVED lines=11> */
[----:B------:R0:W5:Y:S01]  /*02c0*/  LDG.E.U8 R7, desc[UR8][R2.64+0x8] ;  /* 0x0000080802077981 */ /* 0x000162000c1e1100 */
[----:B------:R-:W-:-:S04]  /*02d0*/  UIADD3 UR7, UPT, UPT, UR7, 0x10, URZ ;  /* 0x0000001007077890 */ /* 0x000fc8000fffe0ff */
[----:B------:R-:W-:Y:S01]  /*02e0*/  UISETP.NE.AND UP1, UPT, UR7, URZ, UPT ;  /* 0x000000ff0700728c */ /* 0x000fe2000bf25270 */
[----:B0-----:R-:W-:-:S05]  /*02f0*/  IADD3 R2, P0, PT, R2, 0x10, RZ ;  /* 0x0000001002027810 */ /* 0x001fca0007f1e0ff */
[----:B------:R-:W-:Y:S01]  /*0300*/  IMAD.X R3, RZ, RZ, R3, P0 ;  /* 0x000000ffff037224 */ /* 0x000fe200000e0603 */
[----:B--2---:R-:W-:-:S05]  /*0310*/  LOP3.LUT R19, R4, R19, RZ, 0x3c, !PT ;  /* 0x0000001304137212 */ /* 0x004fca00078e3cff */
[----:B------:R-:W-:-:S05]  /*0320*/  IMAD R19, R19, 0x1000193, RZ ;  /* 0x0100019313137824 */ /* 0x000fca00078e02ff */
[----:B---3--:R-:W-:-:S05]  /*0330*/  LOP3.LUT R19, R19, R20, RZ, 0x3c, !PT ;  /* 0x0000001413137212 */ /* 0x008fca00078e3cff */
[----:B------:R-:W-:-:S05]  /*0340*/  IMAD R19, R19, 0x1000193, RZ ;  /* 0x0100019313137824 */ /* 0x000fca00078e02ff */
[----:B----4-:R-:W-:-:S05]  /*0350*/  LOP3.LUT R19, R19, R22, RZ, 0x3c, !PT ;  /* 0x0000001613137212 */ /* 0x010fca00078e3cff */
[----:B------:R-:W-:-:S05]  /*0360*/  IMAD R19, R19, 0x1000193, RZ ;  /* 0x0100019313137824 */ /* 0x000fca00078e02ff */
[----:B-----5:R-:W-:-:S05]  /*0370*/  LOP3.LUT R19, R19, R24, RZ, 0x3c, !PT ;  /* 0x0000001813137212 */ /* 0x020fca00078e3cff */
[----:B------:R-:W-:-:S05]  /*0380*/  IMAD R19, R19, 0x1000193, RZ ;  /* 0x0100019313137824 */ /* 0x000fca00078e02ff */
[----:B------:R-:W-:-:S05]  /*0390*/  LOP3.LUT R18, R19, R18, RZ, 0x3c, !PT ;  /* 0x0000001213127212 */ /* 0x000fca00078e3cff */
        /* <DEDUP_REMOVED lines=22> */
[----:B------:R-:W-:Y:S01]  /*0500*/  IMAD R4, R7, 0x1000193, RZ ;  /* 0x0100019307047824 */ /* 0x000fe200078e02ff */
[----:B------:R-:W-:Y:S06]  /*0510*/  BRA.U UP1, `(.L_x_3) ;  /* 0xfffffffd012c7547 */ /* 0x000fec000b83ffff */
.L_x_2:
[----:B------:R-:W-:Y:S05]  /*0520*/  BRA.U !UP0, `(.L_x_1) ;  /* 0x0000000508107547 */ /* 0x000fea000b800000 */
[----:B------:R-:W-:Y:S02]  /*0530*/  UISETP.GE.U32.AND UP0, UPT, UR6, 0x8, UPT ;  /* 0x000000080600788c */ /* 0x000fe4000bf06070 */
[----:B------:R-:W-:-:S04]  /*0540*/  ULOP3.LUT UR7, UR5, 0x7, URZ, 0xc0, !UPT ;  /* 0x0000000705077892 */ /* 0x000fc8000f8ec0ff */
[----:B------:R-:W-:-:S03]  /*0550*/  UISETP.NE.AND UP1, UPT, UR7, URZ, UPT ;  /* 0x000000ff0700728c */ /* 0x000fc6000bf25270 */
[----:B------:R-:W-:Y:S08]  /*0560*/  BRA.U !UP0, `(.L_x_4) ;  /* 0x0000000108707547 */ /* 0x000ff0000b800000 */
[----:B------:R-:W0:Y:S02]  /*0570*/  LDC.64 R2, c[0x0][0x380] ;  /* 0x0000e000ff027b82 */ /* 0x000e240000000a00 */
[----:B0-----:R-:W-:-:S04]  /*0580*/  IADD3 R2, P0, P1, R2, UR4, R5 ;  /* 0x0000000402027c10 */ /* 0x001fc8000f91e005 */
[----:B------:R-:W-:-:S05]  /*0590*/  IADD3.X R3, PT, PT, RZ, R3, R6, P0, P1 ;  /* 0x00000003ff037210 */ /* 0x000fca00007e2406 */
[----:B------:R-:W2:Y:S04]  /*05a0*/  LDG.E.U8 R7, desc[UR8][R2.64] ;  /* 0x0000000802077981 */ /* 0x000ea8000c1e1100 */
[----:B------:R-:W3:Y:S04]  /*05b0*/  LDG.E.U8 R8, desc[UR8][R2.64+0x1] ;  /* 0x0000010802087981 */ /* 0x000ee8000c1e1100 */
[----:B------:R-:W4:Y:S04]  /*05c0*/  LDG.E.U8 R10, desc[UR8][R2.64+0x2] ;  /* 0x00000208020a7981 */ /* 0x000f28000c1e1100 */
[----:B------:R-:W5:Y:S04]  /*05d0*/  LDG.E.U8 R12, desc[UR8][R2.64+0x3] ;  /* 0x00000308020c7981 */ /* 0x000f68000c1e1100 */
[----:B------:R-:W5:Y:S04]  /*05e0*/  LDG.E.U8 R14, desc[UR8][R2.64+0x4] ;  /* 0x00000408020e7981 */ /* 0x000f68000c1e1100 */
[----:B------:R-:W5:Y:S04]  /*05f0*/  LDG.E.U8 R16, desc[UR8][R2.64+0x5] ;  /* 0x0000050802107981 */ /* 0x000f68000c1e1100 */
[----:B------:R-:W5:Y:S04]  /*0600*/  LDG.E.U8 R18, desc[UR8][R2.64+0x6] ;  /* 0x0000060802127981 */ /* 0x000f68000c1e1100 */
[----:B------:R-:W5:Y:S01]  /*0610*/  LDG.E.U8 R20, desc[UR8][R2.64+0x7] ;  /* 0x0000070802147981 */ /* 0x000f62000c1e1100 */
[----:B------:R-:W-:Y:S01]  /*0620*/  UIADD3 UR4, UPT, UPT, UR4, 0x8, URZ ;  /* 0x0000000804047890 */ /* 0x000fe2000fffe0ff */
        /* <DEDUP_REMOVED lines=15> */
[----:B------:R-:W-:-:S07]  /*0720*/  IMAD R4, R7, 0x1000193, RZ ;  /* 0x0100019307047824 */ /* 0x000fce00078e02ff */
.L_x_4:
        /* <DEDUP_REMOVED lines=20> */
[----:B------:R-:W-:-:S07]  /*0870*/  IMAD R4, R7, 0x1000193, RZ ;  /* 0x0100019307047824 */ /* 0x000fce00078e02ff */
.L_x_5:
[----:B------:R-:W-:Y:S05]  /*0880*/  BRA.U !UP1, `(.L_x_1) ;  /* 0x0000000109387547 */ /* 0x000fea000b800000 */
[----:B------:R-:W0:Y:S01]  /*0890*/  LDC.64 R2, c[0x0][0x380] ;  /* 0x0000e000ff027b82 */ /* 0x000e220000000a00 */
[----:B------:R-:W-:Y:S01]  /*08a0*/  UIADD3 UR5, UPT, UPT, -UR5, URZ, URZ ;  /* 0x000000ff05057290 */ /* 0x000fe2000fffe1ff */
[----:B0-----:R-:W-:-:S04]  /*08b0*/  IADD3 R5, P0, P1, R5, UR4, R2 ;  /* 0x0000000405057c10 */ /* 0x001fc8000f91e002 */
[----:B------:R-:W-:-:S09]  /*08c0*/  IADD3.X R6, PT, PT, R6, R3, RZ, P0, P1 ;  /* 0x0000000306067210 */ /* 0x000fd200007e24ff */
.L_x_6:
[----:B------:R-:W-:Y:S02]  /*08d0*/  IMAD.MOV.U32 R3, RZ, RZ, R6 ;  /* 0x000000ffff037224 */ /* 0x000fe400078e0006 */
[----:B------:R-:W-:-:S05]  /*08e0*/  IMAD.MOV.U32 R2, RZ, RZ, R5 ;  /* 0x000000ffff027224 */ /* 0x000fca00078e0005 */
[----:B------:R-:W2:Y:S01]  /*08f0*/  LDG.E.U8 R3, desc[UR8][R2.64] ;  /* 0x0000000802037981 */ /* 0x000ea2000c1e1100 */
[----:B------:R-:W-:Y:S01]  /*0900*/  UIADD3 UR5, UPT, UPT, UR5, 0x1, URZ ;  /* 0x0000000105057890 */ /* 0x000fe2000fffe0ff */
[----:B------:R-:W-:-:S03]  /*0910*/  IADD3 R5, P0, PT, R5, 0x1, RZ ;  /* 0x0000000105057810 */ /* 0x000fc60007f1e0ff */
[----:B------:R-:W-:Y:S02]  /*0920*/  UISETP.NE.AND UP0, UPT, UR5, URZ, UPT ;  /* 0x000000ff0500728c */ /* 0x000fe4000bf05270 */
[----:B------:R-:W-:Y:S01]  /*0930*/  IMAD.X R6, RZ, RZ, R6, P0 ;  /* 0x000000ffff067224 */ /* 0x000fe200000e0606 */
[----:B--2---:R-:W-:-:S05]  /*0940*/  LOP3.LUT R4, R4, R3, RZ, 0x3c, !PT ;  /* 0x0000000304047212 */ /* 0x004fca00078e3cff */
[----:B------:R-:W-:Y:S01]  /*0950*/  IMAD R4, R4, 0x1000193, RZ ;  /* 0x0100019304047824 */ /* 0x000fe200078e02ff */
[----:B------:R-:W-:Y:S06]  /*0960*/  BRA.U UP0, `(.L_x_6) ;  /* 0xfffffffd00d87547 */ /* 0x000fec000b83ffff */
.L_x_1:
[----:B------:R-:W0:Y:S02]  /*0970*/  LDC.64 R2, c[0x0][0x398] ;  /* 0x0000e600ff027b82 */ /* 0x000e240000000a00 */
[----:B0-----:R-:W-:-:S05]  /*0980*/  IMAD.WIDE R2, R0, 0x4, R2 ;  /* 0x0000000400027825 */ /* 0x001fca00078e0202 */
[----:B------:R-:W-:Y:S01]  /*0990*/  STG.E desc[UR8][R2.64], R4 ;  /* 0x0000000402007986 */ /* 0x000fe2000c101908 */
[----:B------:R-:W-:Y:S05]  /*09a0*/  EXIT ;  /* 0x000000000000794d */ /* 0x000fea0003800000 */
.L_x_7:
        /* <DEDUP_REMOVED lines=13> */
.L_x_50:


//--------------------- .text._Z20interleave_uv_kernelPKhS0_iPhiii --------------------------
	.section	.text._Z20interleave_uv_kernelPKhS0_iPhiii,"ax",@progbits
	.align	128
.text._Z20interleave_uv_kernelPKhS0_iPhiii:
        .type           _Z20interleave_uv_kernelPKhS0_iPhiii,@function
        .size           _Z20interleave_uv_kernelPKhS0_iPhiii,(.L_x_51 - _Z20interleave_uv_kernelPKhS0_iPhiii)
        .other          _Z20interleave_uv_kernelPKhS0_iPhiii,@"STO_CUDA_ENTRY STV_DEFAULT"
_Z20interleave_uv_kernelPKhS0_iPhiii:
        /* <DEDUP_REMOVED lines=14> */
[----:B------:R-:W0:Y:S01]  /*00e0*/  LDCU UR6, c[0x0][0x390] ;  /* 0x00007200ff0677ac */ /* 0x000e220008000800 */
[----:B------:R-:W1:Y:S01]  /*00f0*/  LDCU.128 UR8, c[0x0][0x380] ;  /* 0x00007000ff0877ac */ /* 0x000e620008000c00 */
[----:B------:R-:W2:Y:S01]  /*0100*/  LDCU.64 UR4, c[0x0][0x358] ;  /* 0x00006b00ff0477ac */ /* 0x000ea20008000a00 */
[----:B0-----:R-:W-:Y:S01]  /*0110*/  IMAD R6, R3, UR6, R0 ;  /* 0x0000000603067c24 */ /* 0x001fe2000f8e0200 */
[----:B------:R-:W0:Y:S04]  /*0120*/  LDCU UR6, c[0x0][0x3a0] ;  /* 0x00007400ff0677ac */ /* 0x000e280008000800 */
[----:B-1----:R-:W-:Y:S02]  /*0130*/  IADD3 R4, P0, PT, R6, UR8, RZ ;  /* 0x0000000806047c10 */ /* 0x002fe4000ff1e0ff */
[----:B------:R-:W-:-:S02]  /*0140*/  SHF.R.S32.HI R2, RZ, 0x1f, R6 ;  /* 0x0000001fff027819 */ /* 0x000fc40000011406 */
[----:B------:R-:W-:Y:S02]  /*0150*/  IADD3 R6, P1, PT, R6, UR10, RZ ;  /* 0x0000000a06067c10 */ /* 0x000fe4000ff3e0ff */
[C---:B------:R-:W-:Y:S01]  /*0160*/  IADD3.X R5, PT, PT, R2.reuse, UR9, RZ, P0, !PT ;  /* 0x0000000902057c10 */ /* 0x040fe200087fe4ff */
[----:B------:R-:W1:Y:S01]  /*0170*/  LDCU.64 UR8, c[0x0][0x398] ;  /* 0x00007300ff0877ac */ /* 0x000e620008000a00 */
[----:B------:R-:W-:-:S04]  /*0180*/  IADD3.X R7, PT, PT, R2, UR11, RZ, P1, !PT ;  /* 0x0000000b02077c10 */ /* 0x000fc80008ffe4ff */
[----:B--2---:R-:W2:Y:S04]  /*0190*/  LDG.E.U8.CONSTANT R5, desc[UR4][R4.64] ;  /* 0x0000000404057981 */ /* 0x004ea8000c1e9100 */
[----:B------:R-:W3:Y:S01]  /*01a0*/  LDG.E.U8.CONSTANT R7, desc[UR4][R6.64] ;  /* 0x0000000406077981 */ /* 0x000ee2000c1e9100 */
[----:B------:R-:W-:-:S04]  /*01b0*/  IMAD.SHL.U32 R0, R0, 0x2, RZ ;  /* 0x0000000200007824 */ /* 0x000fc800078e00ff */
[----:B0-----:R-:W-:-:S05]  /*01c0*/  IMAD R0, R3, UR6, R0 ;  /* 0x0000000603007c24 */ /* 0x001fca000f8e0200 */
[----:B-1----:R-:W-:-:S04]  /*01d0*/  IADD3 R2, P0, PT, R0, UR8, RZ ;  /* 0x0000000800027c10 */ /* 0x002fc8000ff1e0ff */
[----:B------:R-:W-:-:S05]  /*01e0*/  LEA.HI.X.SX32 R3, R0, UR9, 0x1, P0 ;  /* 0x0000000900037c11 */ /* 0x000fca00080f0eff */
[----:B--2---:R-:W-:Y:S04]  /*01f0*/  STG.E.U8 desc[UR4][R2.64], R5 ;  /* 0x0000000502007986 */ /* 0x004fe8000c101104 */
[----:B---3--:R-:W-:Y:S01]  /*0200*/  STG.E.U8 desc[UR4][R2.64+0x1], R7 ;  /* 0x0000010702007986 */ /* 0x008fe2000c101104 */
[----:B------:R-:W-:Y:S05]  /*0210*/  EXIT ;  /* 0x000000000000794d */ /* 0x000fea0003800000 */
.L_x_8:
        /* <DEDUP_REMOVED lines=14> */
.L_x_51:


//--------------------- .text._Z21downsample_2x2_kernelPKhiPhiii --------------------------
	.section	.text._Z21downsample_2x2_kernelPKhiPhiii,"ax",@progbits
	.align	128
.text._Z21downsample_2x2_kernelPKhiPhiii:
        .type           _Z21downsample_2x2_kernelPKhiPhiii,@function
        .size           _Z21downsample_2x2_kernelPKhiPhiii,(.L_x_52 - _Z21downsample_2x2_kernelPKhiPhiii)
        .other          _Z21downsample_2x2_kernelPKhiPhiii,@"STO_CUDA_ENTRY STV_DEFAULT"
_Z21downsample_2x2_kernelPKhiPhiii:
        /* <DEDUP_REMOVED lines=16> */
[----:B------:R-:W2:Y:S01]  /*0100*/  LDCU.64 UR4, c[0x0][0x358] ;  /* 0x00006b00ff0477ac */ /* 0x000ea20008000a00 */
[----:B------:R-:W3:Y:S01]  /*0110*/  LDCU.64 UR8, c[0x0][0x390] ;  /* 0x00007200ff0877ac */ /* 0x000ee20008000a00 */
[----:B0-----:R-:W-:-:S04]  /*0120*/  IMAD R2, R7, R3, R0 ;  /* 0x0000000307027224 */ /* 0x001fc800078e0200 */
[----:B------:R-:W-:-:S05]  /*0130*/  IMAD.SHL.U32 R2, R2, 0x2, RZ ;  /* 0x0000000202027824 */ /* 0x000fca00078e00ff */
[C---:B-1----:R-:W-:Y:S01]  /*0140*/  IADD3 R4, P0, PT, R2.reuse, UR6, RZ ;  /* 0x0000000602047c10 */ /* 0x042fe2000ff1e0ff */
[----:B------:R-:W0:Y:S03]  /*0150*/  LDCU UR6, c[0x0][0x398] ;  /* 0x00007300ff0677ac */ /* 0x000e260008000800 */
[----:B------:R-:W-:Y:S02]  /*0160*/  LEA.HI.X.SX32 R5, R2, UR7, 0x1, P0 ;  /* 0x0000000702057c11 */ /* 0x000fe400080f0eff */
[----:B------:R-:W-:-:S03]  /*0170*/  IADD3 R2, P0, PT, R4, R3, RZ ;  /* 0x0000000304027210 */ /* 0x000fc60007f1e0ff */
[----:B--2---:R-:W2:Y:S01]  /*0180*/  LDG.E.U8 R6, desc[UR4][R4.64] ;  /* 0x0000000404067981 */ /* 0x004ea2000c1e1100 */
[----:B------:R-:W-:-:S03]  /*0190*/  LEA.HI.X.SX32 R3, R3, R5, 0x1, P0 ;  /* 0x0000000503037211 */ /* 0x000fc600000f0eff */
[----:B------:R-:W2:Y:S04]  /*01a0*/  LDG.E.U8 R9, desc[UR4][R4.64+0x1] ;  /* 0x0000010404097981 */ /* 0x000ea8000c1e1100 */
[----:B------:R-:W2:Y:S04]  /*01b0*/  LDG.E.U8 R8, desc[UR4][R2.64] ;  /* 0x0000000402087981 */ /* 0x000ea8000c1e1100 */
[----:B------:R-:W4:Y:S01]  /*01c0*/  LDG.E.U8 R10, desc[UR4][R2.64+0x1] ;  /* 0x00000104020a7981 */ /* 0x000f22000c1e1100 */
[----:B0-----:R-:W-:Y:S01]  /*01d0*/  IMAD R0, R7, UR6, R0 ;  /* 0x0000000607007c24 */ /* 0x001fe2000f8e0200 */
[----:B--2---:R-:W-:-:S04]  /*01e0*/  IADD3 R9, PT, PT, R8, R6, R9 ;  /* 0x0000000608097210 */ /* 0x004fc80007ffe009 */
[C---:B---3--:R-:W-:Y:S02]  /*01f0*/  IADD3 R6, P0, PT, R0.reuse, UR8, RZ ;  /* 0x0000000800067c10 */ /* 0x048fe4000ff1e0ff */
[----:B----4-:R-:W-:Y:S02]  /*0200*/  IADD3 R9, PT, PT, R9, 0x2, R10 ;  /* 0x0000000209097810 */ /* 0x010fe40007ffe00a */
[----:B------:R-:W-:Y:S02]  /*0210*/  LEA.HI.X.SX32 R7, R0, UR9, 0x1, P0 ;  /* 0x0000000900077c11 */ /* 0x000fe400080f0eff */
[----:B------:R-:W-:-:S05]  /*0220*/  SHF.R.U32.HI R9, RZ, 0x2, R9 ;  /* 0x00000002ff097819 */ /* 0x000fca0000011609 */
[----:B------:R-:W-:Y:S01]  /*0230*/  STG.E.U8 desc[UR4][R6.64], R9 ;  /* 0x0000000906007986 */ /* 0x000fe2000c101104 */
[----:B------:R-:W-:Y:S05]  /*0240*/  EXIT ;  /* 0x000000000000794d */ /* 0x000fea0003800000 */
.L_x_9:
        /* <DEDUP_REMOVED lines=11> */
.L_x_52:


//--------------------- .text._Z27fp16_planar_to_RGB24_kernelPK6__halfPhiii --------------------------
	.section	.text._Z27fp16_planar_to_RGB24_kernelPK6__halfPhiii,"ax",@progbits
	.align	128
.text._Z27fp16_planar_to_RGB24_kernelPK6__halfPhiii:
        .type           _Z27fp16_planar_to_RGB24_kernelPK6__halfPhiii,@function
        .size           _Z27fp16_planar_to_RGB24_kernelPK6__halfPhiii,(.L_x_53 - _Z27fp16_planar_to_RGB24_kernelPK6__halfPhiii)
        .other          _Z27fp16_planar_to_RGB24_kernelPK6__halfPhiii,@"STO_CUDA_ENTRY STV_DEFAULT"
_Z27fp16_planar_to_RGB24_kernelPK6__halfPhiii:
[----:B------:R-:W-:Y:S01]  /*0000*/  LDC R1, c[0x0][0x37c] ;  /* 0x0000df00ff017b82 */ /* 0x000fe20000000800 */
[----:B------:R-:W0:Y:S07]  /*0010*/  S2R R2, SR_TID.Y ;  /* 0x0000000000027919 */ /* 0x000e2e0000002200 */
[----:B------:R-:W1:Y:S01]  /*0020*/  LDC R0, c[0x0][0x360] ;  /* 0x0000d800ff007b82 */ /* 0x000e620000000800 */
[----:B------:R-:W2:Y:S01]  /*0030*/  LDCU UR6, c[0x0][0x398] ;  /* 0x00007300ff0677ac */ /* 0x000ea20008000800 */
[----:B------:R-:W1:Y:S06]  /*0040*/  S2R R3, SR_TID.X ;  /* 0x0000000000037919 */ /* 0x000e6c0000002100 */
[----:B------:R-:W0:Y:S08]  /*0050*/  S2UR UR5, SR_CTAID.Y ;  /* 0x00000000000579c3 */ /* 0x000e300000002600 */
[----:B------:R-:W0:Y:S08]  /*0060*/  LDC R9, c[0x0][0x364] ;  /* 0x0000d900ff097b82 */ /* 0x000e300000000800 */
[----:B------:R-:W1:Y:S08]  /*0070*/  S2UR UR4, SR_CTAID.X ;  /* 0x00000000000479c3 */ /* 0x000e700000002500 */
[----:B------:R-:W3:Y:S01]  /*0080*/  LDC R7, c[0x0][0x394] ;  /* 0x0000e500ff077b82 */ /* 0x000ee20000000800 */
[----:B0-----:R-:W-:-:S05]  /*0090*/  IMAD R9, R9, UR5, R2 ;  /* 0x0000000509097c24 */ /* 0x001fca000f8e0202 */
[----:B--2---:R-:W-:Y:S01]  /*00a0*/  ISETP.GE.AND P0, PT, R9, UR6, PT ;  /* 0x0000000609007c0c */ /* 0x004fe2000bf06270 */
[----:B-1----:R-:W-:-:S05]  /*00b0*/  IMAD R0, R0, UR4, R3 ;  /* 0x0000000400007c24 */ /* 0x002fca000f8e0203 */
[----:B---3--:R-:W-:-:S13]  /*00c0*/  ISETP.GE.OR P0, PT, R0, R7, P0 ;  /* 0x000000070000720c */ /* 0x008fda0000706670 */
[----:B------:R-:W-:Y:S05]  /*00d0*/  @P0 EXIT ;  /* 0x000000000000094d */ /* 0x000fea0003800000 */
[----:B------:R-:W0:Y:S01]  /*00e0*/  LDC.64 R2, c[0x0][0x380] ;  /* 0x0000e000ff027b82 */ /* 0x000e220000000a00 */
[----:B------:R-:W-:Y:S01]  /*00f0*/  IMAD R5, R9, R7, R0 ;  /* 0x0000000709057224 */ /* 0x000fe200078e0200 */
[----:B------:R-:W1:Y:S01]  /*0100*/  LDCU.64 UR4, c[0x0][0x358] ;  /* 0x00006b00ff0477ac */ /* 0x000e620008000a00 */
[----:B------:R-:W-:Y:S01]  /*0110*/  IMAD R7, R7, UR6, RZ ;  /* 0x0000000607077c24 */ /* 0x000fe2000f8e02ff */
[----:B------:R-:W2:Y:S01]  /*0120*/  LDCU UR7, c[0x0][0x390] ;  /* 0x00007200ff0777ac */ /* 0x000ea20008000800 */
[----:B------:R-:W3:Y:S01]  /*0130*/  LDCU.64 UR8, c[0x0][0x388] ;  /* 0x00007100ff0877ac */ /* 0x000ee20008000a00 */
[----:B0-----:R-:W-:-:S05]  /*0140*/  IMAD.WIDE R2, R5, 0x2, R2 ;  /* 0x0000000205027825 */ /* 0x001fca00078e0202 */
[----:B-1----:R-:W4:Y:S01]  /*0150*/  LDG.E.U16 R8, desc[UR4][R2.64] ;  /* 0x0000000402087981 */ /* 0x002f22000c1e1500 */
[----:B------:R-:W-:-:S05]  /*0160*/  IMAD.WIDE R4, R7, 0x2, R2 ;  /* 0x0000000207047825 */ /* 0x000fca00078e0202 */
[----:B------:R-:W5:Y:S01]  /*0170*/  LDG.E.U16 R10, desc[UR4][R4.64] ;  /* 0x00000004040a7981 */ /* 0x000f62000c1e1500 */
[----:B------:R-:W-:-:S06]  /*0180*/  IMAD.WIDE R6, R7, 0x2, R4 ;  /* 0x0000000207067825 */ /* 0x000fcc00078e0204 */
[----:B------:R-:W3:Y:S01]  /*0190*/  LDG.E.U16 R6, desc[UR4][R6.64] ;  /* 0x0000000406067981 */ /* 0x000ee2000c1e1500 */
[----:B--2---:R-:W-:-:S04]  /*01a0*/  IMAD R9, R9, UR7, RZ ;  /* 0x0000000709097c24 */ /* 0x004fc8000f8e02ff */
[----:B------:R-:W-:Y:S02]  /*01b0*/  IMAD R9, R0, 0x3, R9 ;  /* 0x0000000300097824 */ /* 0x000fe400078e0209 */
[----:B----4-:R-:W-:-:S05]  /*01c0*/  HADD2.F32 R8, -RZ, R8.H0_H0 ;  /* 0x20000008ff087230 */ /* 0x010fca0000004100 */
[----:B------:R-:W-:Y:S01]  /*01d0*/  FMUL R8, R8, 255 ;  /* 0x437f000008087820 */ /* 0x000fe20000400000 */
[----:B-----5:R-:W-:-:S03]  /*01e0*/  HADD2.F32 R10, -RZ, R10.H0_H0 ;  /* 0x2000000aff0a7230 */ /* 0x020fc60000004100 */
[----:B------:R-:W0:Y:S02]  /*01f0*/  F2I.U32.TRUNC.NTZ R11, R8 ;  /* 0x00000008000b7305 */ /* 0x000e24000020f000 */
[----:B------:R-:W-:Y:S01]  /*0200*/  FMUL R10, R10, 255 ;  /* 0x437f00000a0a7820 */ /* 0x000fe20000400000 */
[----:B---3--:R-:W-:-:S05]  /*0210*/  HADD2.F32 R2, -RZ, R6.H0_H0 ;  /* 0x20000006ff027230 */ /* 0x008fca0000004100 */
[----:B------:R-:W1:Y:S01]  /*0220*/  F2I.U32.TRUNC.NTZ R5, R10 ;  /* 0x0000000a00057305 */ /* 0x000e62000020f000 */
[----:B------:R-:W-:Y:S01]  /*0230*/  FMUL R4, R2, 255 ;  /* 0x437f000002047820 */ /* 0x000fe20000400000 */
[----:B------:R-:W-:-:S04]  /*0240*/  IADD3 R2, P0, PT, R9, UR8, RZ ;  /* 0x0000000809027c10 */ /* 0x000fc8000ff1e0ff */
[----:B------:R-:W-:Y:S02]  /*0250*/  LEA.HI.X.SX32 R3, R9, UR9, 0x1, P0 ;  /* 0x0000000909037c11 */ /* 0x000fe400080f0eff */
[----:B------:R-:W2:Y:S03]  /*0260*/  F2I.U32.TRUNC.NTZ R7, R4 ;  /* 0x0000000400077305 */ /* 0x000ea6000020f000 */
[----:B0-----:R-:W-:Y:S04]  /*0270*/  STG.E.U8 desc[UR4][R2.64], R11 ;  /* 0x0000000b02007986 */ /* 0x001fe8000c101104 */
[----:B-1----:R-:W-:Y:S04]  /*0280*/  STG.E.U8 desc[UR4][R2.64+0x1], R5 ;  /* 0x0000010502007986 */ /* 0x002fe8000c101104 */
[----:B--2---:R-:W-:Y:S01]  /*0290*/  STG.E.U8 desc[UR4][R2.64+0x2], R7 ;  /* 0x0000020702007986 */ /* 0x004fe2000c101104 */
[----:B------:R-:W-:Y:S05]  /*02a0*/  EXIT ;  /* 0x000000000000794d */ /* 0x000fea0003800000 */
.L_x_10:
        /* <DEDUP_REMOVED lines=13> */
.L_x_53:


//--------------------- .text._Z20half_to_float_kernelPK6__halfPfi --------------------------
	.section	.text._Z20half_to_float_kernelPK6__halfPfi,"ax",@progbits
	.align	128
.text._Z20half_to_float_kernelPK6__halfPfi:
        .type           _Z20half_to_float_kernelPK6__halfPfi,@function
        .size           _Z20half_to_float_kernelPK6__halfPfi,(.L_x_54 - _Z20half_to_float_kernelPK6__halfPfi)
        .other          _Z20half_to_float_kernelPK6__halfPfi,@"STO_CUDA_ENTRY STV_DEFAULT"
_Z20half_to_float_kernelPK6__halfPfi:
        /* <DEDUP_REMOVED lines=8> */
[----:B------:R-:W0:Y:S01]  /*0080*/  LDC.64 R2, c[0x0][0x380] ;  /* 0x0000e000ff027b82 */ /* 0x000e220000000a00 */
[----:B------:R-:W1:Y:S07]  /*0090*/  LDCU.64 UR4, c[0x0][0x358] ;  /* 0x00006b00ff0477ac */ /* 0x000e6e0008000a00 */
[----:B------:R-:W2:Y:S01]  /*00a0*/  LDC.64 R4, c[0x0][0x388] ;  /* 0x0000e200ff047b82 */ /* 0x000ea20000000a00 */
[----:B0-----:R-:W-:-:S06]  /*00b0*/  IMAD.WIDE R2, R7, 0x2, R2 ;  /* 0x0000000207027825 */ /* 0x001fcc00078e0202 */
[----:B-1----:R-:W3:Y:S01]  /*00c0*/  LDG.E.U16 R2, desc[UR4][R2.64] ;  /* 0x0000000402027981 */ /* 0x002ee2000c1e1500 */
[----:B--2---:R-:W-:-:S04]  /*00d0*/  IMAD.WIDE R4, R7, 0x4, R4 ;  /* 0x0000000407047825 */ /* 0x004fc800078e0204 */
[----:B---3--:R-:W-:-:S05]  /*00e0*/  HADD2.F32 R7, -RZ, R2.H0_H0 ;  /* 0x20000002ff077230 */ /* 0x008fca0000004100 */
[----:B------:R-:W-:Y:S01]  /*00f0*/  STG.E desc[UR4][R4.64], R7 ;  /* 0x0000000704007986 */ /* 0x000fe2000c101904 */
[----:B------:R-:W-:Y:S05]  /*0100*/  EXIT ;  /* 0x000000000000794d */ /* 0x000fea0003800000 */
.L_x_11:
        /* <DEDUP_REMOVED lines=15> */
.L_x_54:


//--------------------- .text._Z22yuv420_to_rgb24_kernelPKhS0_S0_Phiiiii --------------------------
	.section	.text._Z22yuv420_to_rgb24_kernelPKhS0_S0_Phiiiii,"ax",@progbits
	.align	128
.text._Z22yuv420_to_rgb24_kernelPKhS0_S0_Phiiiii:
        .type           _Z22yuv420_to_rgb24_kernelPKhS0_S0_Phiiiii,@function
        .size           _Z22yuv420_to_rgb24_kernelPKhS0_S0_Phiiiii,(.L_x_55 - _Z22yuv420_to_rgb24_kernelPKhS0_S0_Phiiiii)
        .other          _Z22yuv420_to_rgb24_kernelPKhS0_S0_Phiiiii,@"STO_CUDA_ENTRY STV_DEFAULT"
_Z22yuv420_to_rgb24_kernelPKhS0_S0_Phiiiii:
[----:B------:R-:W-:Y:S01]  /*0000*/  LDC R1, c[0x0][0x37c] ;  /* 0x0000df00ff017b82 */ /* 0x000fe20000000800 */
[----:B------:R-:W0:Y:S07]  /*0010*/  S2R R5, SR_TID.Y ;  /* 0x0000000000057919 */ /* 0x000e2e0000002200 */
[----:B------:R-:W1:Y:S01]  /*0020*/  LDC R3, c[0x0][0x360] ;  /* 0x0000d800ff037b82 */ /* 0x000e620000000800 */
[----:B------:R-:W2:Y:S01]  /*0030*/  LDCU.64 UR6, c[0x0][0x3a0] ;  /* 0x00007400ff0677ac */ /* 0x000ea20008000a00 */
[----:B------:R-:W1:Y:S06]  /*0040*/  S2R R2, SR_TID.X ;  /* 0x0000000000027919 */ /* 0x000e6c0000002100 */
[----:B------:R-:W0:Y:S08]  /*0050*/  S2UR UR5, SR_CTAID.Y ;  /* 0x00000000000579c3 */ /* 0x000e300000002600 */
[----:B------:R-:W0:Y:S08]  /*0060*/  LDC R0, c[0x0][0x364] ;  /* 0x0000d900ff007b82 */ /* 0x000e300000000800 */
[----:B------:R-:W1:Y:S01]  /*0070*/  S2UR UR4, SR_CTAID.X ;  /* 0x00000000000479c3 */ /* 0x000e620000002500 */
[----:B0-----:R-:W-:-:S05]  /*0080*/  IMAD R0, R0, UR5, R5 ;  /* 0x0000000500007c24 */ /* 0x001fca000f8e0205 */
[----:B--2---:R-:W-:Y:S01]  /*0090*/  ISETP.GE.AND P0, PT, R0, UR7, PT ;  /* 0x0000000700007c0c */ /* 0x004fe2000bf06270 */
[----:B-1----:R-:W-:-:S05]  /*00a0*/  IMAD R3, R3, UR4, R2 ;  /* 0x0000000403037c24 */ /* 0x002fca000f8e0202 */
[----:B------:R-:W-:-:S13]  /*00b0*/  ISETP.GE.OR P0, PT, R3, UR6, P0 ;  /* 0x0000000603007c0c */ /* 0x000fda0008706670 */
[----:B------:R-:W-:Y:S05]  /*00c0*/  @P0 EXIT ;  /* 0x000000000000094d */ /* 0x000fea0003800000 */
[----:B------:R-:W0:Y:S01]  /*00d0*/  LDCU.64 UR6, c[0x0][0x3a8] ;  /* 0x00007500ff0677ac */ /* 0x000e220008000a00 */
[----:B------:R-:W-:Y:S02]  /*00e0*/  LEA.HI R4, R3, R3, RZ, 0x1 ;  /* 0x0000000303047211 */ /* 0x000fe400078f08ff */
[----:B------:R-:W-:Y:S01]  /*00f0*/  SHF.R.U32.HI R2, RZ, 0x1, R0 ;  /* 0x00000001ff027819 */ /* 0x000fe20000011600 */
[----:B------:R-:W1:Y:S01]  /*0100*/  LDCU.128 UR8, c[0x0][0x380] ;  /* 0x00007000ff0877ac */ /* 0x000e620008000c00 */
[----:B------:R-:W-:Y:S01]  /*0110*/  SHF.R.S32.HI R5, RZ, 0x1, R4 ;  /* 0x00000001ff057819 */ /* 0x000fe20000011404 */
[----:B------:R-:W2:Y:S01]  /*0120*/  LDCU.128 UR12, c[0x0][0x390] ;  /* 0x00007200ff0c77ac */ /* 0x000ea20008000c00 */
[----:B------:R-:W3:Y:S01]  /*0130*/  LDCU.64 UR4, c[0x0][0x358] ;  /* 0x00006b00ff0477ac */ /* 0x000ee20008000a00 */
[----:B0-----:R-:W-:Y:S01]  /*0140*/  IMAD R6, R0, UR6, R3 ;  /* 0x0000000600067c24 */ /* 0x001fe2000f8e0203 */
[----:B------:R-:W0:Y:S01]  /*0150*/  LDCU UR6, c[0x0][0x3b0] ;  /* 0x00007600ff0677ac */ /* 0x000e220008000800 */
[----:B------:R-:W-:-:S03]  /*0160*/  IMAD R2, R2, UR7, R5 ;  /* 0x0000000702027c24 */ /* 0x000fc6000f8e0205 */
[----:B-1----:R-:W-:Y:S02]  /*0170*/  IADD3 R4, P0, PT, R6, UR8, RZ ;  /* 0x0000000806047c10 */ /* 0x002fe4000ff1e0ff */
[----:B------:R-:W-:Y:S02]  /*0180*/  SHF.R.S32.HI R7, RZ, 0x1f, R2 ;  /* 0x0000001fff077819 */ /* 0x000fe40000011402 */
[----:B--2---:R-:W-:Y:S02]  /*0190*/  IADD3 R8, P1, PT, R2, UR12, RZ ;  /* 0x0000000c02087c10 */ /* 0x004fe4000ff3e0ff */
[----:B------:R-:W-:Y:S02]  /*01a0*/  LEA.HI.X.SX32 R5, R6, UR9, 0x1, P0 ;  /* 0x0000000906057c11 */ /* 0x000fe400080f0eff */
[C---:B------:R-:W-:Y:S02]  /*01b0*/  IADD3.X R9, PT, PT, R7.reuse, UR13, RZ, P1, !PT ;  /* 0x0000000d07097c10 */ /* 0x040fe40008ffe4ff */
[----:B------:R-:W-:Y:S01]  /*01c0*/  IADD3 R6, P0, PT, R2, UR10, RZ ;  /* 0x0000000a02067c10 */ /* 0x000fe2000ff1e0ff */
[----:B---3--:R-:W2:Y:S03]  /*01d0*/  LDG.E.U8.CONSTANT R4, desc[UR4][R4.64] ;  /* 0x0000000404047981 */ /* 0x008ea6000c1e9100 */
[----:B------:R-:W-:Y:S01]  /*01e0*/  IADD3.X R7, PT, PT, R7, UR11, RZ, P0, !PT ;  /* 0x0000000b07077c10 */ /* 0x000fe200087fe4ff */
[----:B------:R-:W3:Y:S04]  /*01f0*/  LDG.E.U8.CONSTANT R8, desc[UR4][R8.64] ;  /* 0x0000000408087981 */ /* 0x000ee8000c1e9100 */
[----:B------:R-:W4:Y:S01]  /*0200*/  LDG.E.U8.CONSTANT R6, desc[UR4][R6.64] ;  /* 0x0000000406067981 */ /* 0x000f22000c1e9100 */
[----:B0-----:R-:W-:-:S04]  /*0210*/  IMAD R0, R0, UR6, RZ ;  /* 0x0000000600007c24 */ /* 0x001fc8000f8e02ff */
[----:B------:R-:W-:Y:S01]  /*0220*/  IMAD R0, R3, 0x3, R0 ;  /* 0x0000000303007824 */ /* 0x000fe200078e0200 */
[----:B--2---:R-:W-:Y:S02]  /*0230*/  I2FP.F32.U32 R2, R4 ;  /* 0x0000000400027245 */ /* 0x004fe40000201000 */
[----:B---3--:R-:W-:-:S03]  /*0240*/  I2FP.F32.U32 R10, R8 ;  /* 0x00000008000a7245 */ /* 0x008fc60000201000 */
[----:B------:R-:W-:Y:S02]  /*0250*/  FADD R2, R2, -16 ;  /* 0xc180000002027421 */ /* 0x000fe40000000000 */
[----:B------:R-:W-:Y:S02]  /*0260*/  FADD R10, R10, -128 ;  /* 0xc30000000a0a7421 */ /* 0x000fe40000000000 */
[----:B------:R-:W-:Y:S01]  /*0270*/  FMUL R11, R2, 1.1640000343322753906 ;  /* 0x3f94fdf4020b7820 */ /* 0x000fe20000400000 */
[----:B----4-:R-:W-:-:S03]  /*0280*/  I2FP.F32.U32 R2, R6 ;  /* 0x0000000600027245 */ /* 0x010fc60000201000 */
[----:B------:R-:W-:Y:S02]  /*0290*/  FFMA R4, R10, 1.7929999828338623047, R11 ;  /* 0x3fe581060a047823 */ /* 0x000fe4000000000b */
[----:B------:R-:W-:-:S03]  /*02a0*/  FADD R2, R2, -128 ;  /* 0xc300000002027421 */ /* 0x000fc60000000000 */
[----:B------:R-:W-:Y:S01]  /*02b0*/  FMNMX R5, RZ, R4, !PT ;  /* 0x00000004ff057209 */ /* 0x000fe20007800000 */
[C-C-:B------:R-:W-:Y:S01]  /*02c0*/  FFMA R4, R2.reuse, 2.1119999885559082031, R11.reuse ;  /* 0x40072b0202047823 */ /* 0x140fe2000000000b */
[----:B------:R-:W-:Y:S01]  /*02d0*/  FFMA R11, R2, -0.2129999995231628418, R11 ;  /* 0xbe5a1cac020b7823 */ /* 0x000fe2000000000b */
[----:B------:R-:W-:Y:S02]  /*02e0*/  IADD3 R2, P0, PT, R0, UR14, RZ ;  /* 0x0000000e00027c10 */ /* 0x000fe4000ff1e0ff */
[----:B------:R-:W-:Y:S01]  /*02f0*/  FMNMX R5, R5, 255, PT ;  /* 0x437f000005057809 */ /* 0x000fe20003800000 */
[----:B------:R-:W-:Y:S01]  /*0300*/  FFMA R11, R10, -0.53299999237060546875, R11 ;  /* 0xbf0872b00a0b7823 */ /* 0x000fe2000000000b */
[----:B------:R-:W-:Y:S02]  /*0310*/  FMNMX R4, RZ, R4, !PT ;  /* 0x00000004ff047209 */ /* 0x000fe40007800000 */
[----:B------:R-:W-:Y:S02]  /*0320*/  LEA.HI.X.SX32 R3, R0, UR15, 0x1, P0 ;  /* 0x0000000f00037c11 */ /* 0x000fe400080f0eff */
[----:B------:R-:W-:Y:S01]  /*0330*/  FMNMX R11, RZ, R11, !PT ;  /* 0x0000000bff0b7209 */ /* 0x000fe20007800000 */
[----:B------:R-:W0:Y:S01]  /*0340*/  F2I.U32.TRUNC.NTZ R5, R5 ;  /* 0x0000000500057305 */ /* 0x000e22000020f000 */
[----:B------:R-:W-:-:S02]  /*0350*/  FMNMX R4, R4, 255, PT ;  /* 0x437f000004047809 */ /* 0x000fc40003800000 */
[----:B------:R-:W-:-:S05]  /*0360*/  FMNMX R11, R11, 255, PT ;  /* 0x437f00000b0b7809 */ /* 0x000fca0003800000 */
[----:B------:R-:W1:Y:S01]  /*0370*/  F2I.U32.TRUNC.NTZ R7, R4 ;  /* 0x0000000400077305 */ /* 0x000e62000020f000 */
[----:B0-----:R-:W-:Y:S07]  /*0380*/  STG.E.U8 desc[UR4][R2.64], R5 ;  /* 0x0000000502007986 */ /* 0x001fee000c101104 */
[----:B------:R-:W0:Y:S01]  /*0390*/  F2I.U32.TRUNC.NTZ R11, R11 ;  /* 0x0000000b000b7305 */ /* 0x000e22000020f000 */
[----:B-1----:R-:W-:Y:S04]  /*03a0*/  STG.E.U8 desc[UR4][R2.64+0x2], R7 ;  /* 0x0000020702007986 */ /* 0x002fe8000c101104 */
[----:B0-----:R-:W-:Y:S01]  /*03b0*/  STG.E.U8 desc[UR4][R2.64+0x1], R11 ;  /* 0x0000010b02007986 */ /* 0x001fe2000c101104 */
[----:B------:R-:W-:Y:S05]  /*03c0*/  EXIT ;  /* 0x000000000000794d */ /* 0x000fea0003800000 */
.L_x_12:
        /* <DEDUP_REMOVED lines=11> */
.L_x_55:


//--------------------- .text._Z19yuvToRgbKernel_fp32PKhS0_S0_PfS1_S1_iiii --------------------------
	.section	.text._Z19yuvToRgbKernel_fp32PKhS0_S0_PfS1_S1_iiii,"ax",@progbits
	.align	128
.text._Z19yuvToRgbKernel_fp32PKhS0_S0_PfS1_S1_iiii:
        .type           _Z19yuvToRgbKernel_fp32PKhS0_S0_PfS1_S1_iiii,@function
        .size           _Z19yuvToRgbKernel_fp32PKhS0_S0_PfS1_S1_iiii,(.L_x_56 - _Z19yuvToRgbKernel_fp32PKhS0_S0_PfS1_S1_iiii)
        .other          _Z19yuvToRgbKernel_fp32PKhS0_S0_PfS1_S1_iiii,@"STO_CUDA_ENTRY STV_DEFAULT"
_Z19yuvToRgbKernel_fp32PKhS0_S0_PfS1_S1_iiii:
        /* <DEDUP_REMOVED lines=18> */
[----:B------:R-:W2:Y:S01]  /*0120*/  LDCU.64 UR12, c[0x0][0x390] ;  /* 0x00007200ff0c77ac */ /* 0x000ea20008000a00 */
[----:B------:R-:W3:Y:S01]  /*0130*/  LDCU.64 UR4, c[0x0][0x358] ;  /* 0x00006b00ff0477ac */ /* 0x000ee20008000a00 */
[----:B0-----:R-:W-:Y:S02]  /*0140*/  IMAD R4, R2, UR6, R5 ;  /* 0x0000000602047c24 */ /* 0x001fe4000f8e0205 */
[----:B------:R-:W-:-:S03]  /*0150*/  IMAD R0, R0, UR7, R3 ;  /* 0x0000000700007c24 */ /* 0x000fc6000f8e0203 */
[----:B-1----:R-:W-:Y:S02]  /*0160*/  IADD3 R8, P0, PT, R4, UR8, RZ ;  /* 0x0000000804087c10 */ /* 0x002fe4000ff1e0ff */
[----:B------:R-:W-:Y:S02]  /*0170*/  SHF.R.S32.HI R3, RZ, 0x1f, R0 ;  /* 0x0000001fff037819 */ /* 0x000fe40000011400 */
[----:B--2---:R-:W-:Y:S02]  /*0180*/  IADD3 R12, P1, PT, R0, UR12, RZ ;  /* 0x0000000c000c7c10 */ /* 0x004fe4000ff3e0ff */
[----:B------:R-:W-:Y:S02]  /*0190*/  LEA.HI.X.SX32 R9, R4, UR9, 0x1, P0 ;  /* 0x0000000904097c11 */ /* 0x000fe400080f0eff */
[----:B------:R-:W-:-:S03]  /*01a0*/  IADD3.X R13, PT, PT, R3, UR13, RZ, P1, !PT ;  /* 0x0000000d030d7c10 */ /* 0x000fc60008ffe4ff */
[----:B---3--:R-:W2:Y:S04]  /*01b0*/  LDG.E.U8 R8, desc[UR4][R8.64] ;  /* 0x0000000408087981 */ /* 0x008ea8000c1e1100 */
[----:B------:R-:W3:Y:S01]  /*01c0*/  LDG.E.U8 R12, desc[UR4][R12.64] ;  /* 0x000000040c0c7981 */ /* 0x000ee2000c1e1100 */
[----:B------:R-:W-:-:S04]  /*01d0*/  IADD3 R10, P0, PT, R0, UR10, RZ ;  /* 0x0000000a000a7c10 */ /* 0x000fc8000ff1e0ff */
[----:B------:R-:W-:-:S05]  /*01e0*/  IADD3.X R11, PT, PT, R3, UR11, RZ, P0, !PT ;  /* 0x0000000b030b7c10 */ /* 0x000fca00087fe4ff */
[----:B------:R-:W4:Y:S01]  /*01f0*/  LDG.E.U8 R10, desc[UR4][R10.64] ;  /* 0x000000040a0a7981 */ /* 0x000f22000c1e1100 */
[----:B------:R-:W-:Y:S01]  /*0200*/  IMAD.MOV.U32 R6, RZ, RZ, 0x3b808081 ;  /* 0x3b808081ff067424 */ /* 0x000fe200078e00ff */
[----:B------:R-:W-:Y:S01]  /*0210*/  BSSY.RECONVERGENT B0, `(.L_x_13) ;  /* 0x0000015000007945 */ /* 0x000fe20003800200 */
[----:B------:R-:W-:-:S04]  /*0220*/  IMAD.MOV.U32 R4, RZ, RZ, 0x437f0000 ;  /* 0x437f0000ff047424 */ /* 0x000fc800078e00ff */
[----:B------:R-:W-:-:S04]  /*0230*/  FFMA R3, R6, -R4, 1 ;  /* 0x3f80000006037423 */ /* 0x000fc80000000804 */
[----:B------:R-:W-:Y:S01]  /*0240*/  FFMA R3, R3, R6, 0.0039215688593685626984 ;  /* 0x3b80808103037423 */ /* 0x000fe20000000006 */
[----:B--2---:R-:W-:Y:S02]  /*0250*/  I2FP.F32.U32 R0, R8 ;  /* 0x0000000800007245 */ /* 0x004fe40000201000 */
[----:B---3--:R-:W-:-:S03]  /*0260*/  I2FP.F32.U32 R7, R12 ;  /* 0x0000000c00077245 */ /* 0x008fc60000201000 */
[----:B------:R-:W-:Y:S02]  /*0270*/  FADD R0, R0, -16 ;  /* 0xc180000000007421 */ /* 0x000fe40000000000 */
[----:B------:R-:W-:Y:S02]  /*0280*/  FADD R7, R7, -128 ;  /* 0xc300000007077421 */ /* 0x000fe40000000000 */
[----:B------:R-:W-:-:S04]  /*0290*/  FMUL R8, R0, 1.1640000343322753906 ;  /* 0x3f94fdf400087820 */ /* 0x000fc80000400000 */
[----:B------:R-:W-:Y:S01]  /*02a0*/  FFMA R0, R7, 1.7929999828338623047, R8 ;  /* 0x3fe5810607007823 */ /* 0x000fe20000000008 */
[----:B----4-:R-:W-:-:S03]  /*02b0*/  I2FP.F32.U32 R9, R10 ;  /* 0x0000000a00097245 */ /* 0x010fc60000201000 */
[----:B------:R-:W0:Y:S01]  /*02c0*/  FCHK P0, R0, 255 ;  /* 0x437f000000007902 */ /* 0x000e220000000000 */
[----:B------:R-:W-:Y:S01]  /*02d0*/  FFMA R6, R0, R3, RZ ;  /* 0x0000000300067223 */ /* 0x000fe200000000ff */
[----:B------:R-:W-:-:S03]  /*02e0*/  FADD R9, R9, -128 ;  /* 0xc300000009097421 */ /* 0x000fc60000000000 */
[----:B------:R-:W-:-:S04]  /*02f0*/  FFMA R10, R6, -255, R0 ;  /* 0xc37f0000060a7823 */ /* 0x000fc80000000000 */
[----:B------:R-:W-:Y:S01]  /*0300*/  FFMA R6, R3, R10, R6 ;  /* 0x0000000a03067223 */ /* 0x000fe20000000006 */
[----:B0-----:R-:W-:Y:S06]  /*0310*/  @!P0 BRA `(.L_x_14) ;  /* 0x0000000000108947 */ /* 0x001fec0003800000 */
[----:B------:R-:W-:Y:S01]  /*0320*/  IMAD.MOV.U32 R3, RZ, RZ, R0 ;  /* 0x000000ffff037224 */ /* 0x000fe200078e0000 */
[----:B------:R-:W-:-:S07]  /*0330*/  MOV R10, 0x350 ;  /* 0x00000350000a7802 */ /* 0x000fce0000000f00 */
[----:B------:R-:W-:Y:S05]  /*0340*/  CALL.REL.NOINC `($__internal_0_$__cuda_sm3x_div_rn_noftz_f32_slowpath) ;  /* 0x0000000000cc7944 */ /* 0x000fea0003c00000 */
[----:B------:R-:W-:-:S07]  /*0350*/  IMAD.MOV.U32 R6, RZ, RZ, R0 ;  /* 0x000000ffff067224 */ /* 0x000fce00078e0000 */
.L_x_14:
[----:B------:R-:W-:Y:S05]  /*0360*/  BSYNC.RECONVERGENT B0 ;  /* 0x0000000000007941 */ /* 0x000fea0003800200 */
.L_x_13:
[----:B------:R-:W-:Y:S01]  /*0370*/  FFMA R0, R9, -0.2129999995231628418, R8 ;  /* 0xbe5a1cac09007823 */ /* 0x000fe20000000008 */
[----:B------:R-:W-:Y:S01]  /*0380*/  IMAD.MOV.U32 R11, RZ, RZ, 0x3b808081 ;  /* 0x3b808081ff0b7424 */ /* 0x000fe200078e00ff */
[----:B------:R-:W-:Y:S02]  /*0390*/  BSSY.RECONVERGENT B0, `(.L_x_15) ;  /* 0x000000c000007945 */ /* 0x000fe40003800200 */
[----:B------:R-:W-:Y:S01]  /*03a0*/  FFMA R3, R7, -0.53299999237060546875, R0 ;  /* 0xbf0872b007037823 */ /* 0x000fe20000000000 */
[----:B------:R-:W-:-:S03]  /*03b0*/  FFMA R10, R11, -R4, 1 ;  /* 0x3f8000000b0a7423 */ /* 0x000fc60000000804 */
[----:B------:R-:W0:Y:S01]  /*03c0*/  FCHK P0, R3, 255 ;  /* 0x437f000003007902 */ /* 0x000e220000000000 */
[----:B------:R-:W-:-:S04]  /*03d0*/  FFMA R0, R10, R11, 0.0039215688593685626984 ;  /* 0x3b8080810a007423 */ /* 0x000fc8000000000b */
[----:B------:R-:W-:-:S04]  /*03e0*/  FFMA R10, R0, R3, RZ ;  /* 0x00000003000a7223 */ /* 0x000fc800000000ff */
[----:B------:R-:W-:-:S04]  /*03f0*/  FFMA R7, R10, -255, R3 ;  /* 0xc37f00000a077823 */ /* 0x000fc80000000003 */
[----:B------:R-:W-:Y:S01]  /*0400*/  FFMA R7, R0, R7, R10 ;  /* 0x0000000700077223 */ /* 0x000fe2000000000a */
[----:B0-----:R-:W-:Y:S06]  /*0410*/  @!P0 BRA `(.L_x_16) ;  /* 0x00000000000c8947 */ /* 0x001fec0003800000 */
[----:B------:R-:W-:-:S07]  /*0420*/  MOV R10, 0x440 ;  /* 0x00000440000a7802 */ /* 0x000fce0000000f00 */
[----:B------:R-:W-:Y:S05]  /*0430*/  CALL.REL.NOINC `($__internal_0_$__cuda_sm3x_div_rn_noftz_f32_slowpath) ;  /* 0x0000000000907944 */ /* 0x000fea0003c00000 */
[----:B------:R-:W-:-:S07]  /*0440*/  IMAD.MOV.U32 R7, RZ, RZ, R0 ;  /* 0x000000ffff077224 */ /* 0x000fce00078e0000 */
.L_x_16:
[----:B------:R-:W-:Y:S05]  /*0450*/  BSYNC.RECONVERGENT B0 ;  /* 0x0000000000007941 */ /* 0x000fea0003800200 */
.L_x_15:
[----:B------:R-:W-:Y:S01]  /*0460*/  FFMA R3, R9, 2.1119999885559082031, R8 ;  /* 0x40072b0209037823 */ /* 0x000fe20000000008 */
[----:B------:R-:W-:Y:S01]  /*0470*/  IMAD.MOV.U32 R11, RZ, RZ, 0x3b808081 ;  /* 0x3b808081ff0b7424 */ /* 0x000fe200078e00ff */
[----:B------:R-:W-:Y:S02]  /*0480*/  BSSY.RECONVERGENT B0, `(.L_x_17) ;  /* 0x000000a000007945 */ /* 0x000fe40003800200 */
[----:B------:R-:W0:Y:S01]  /*0490*/  FCHK P0, R3, 255 ;  /* 0x437f000003007902 */ /* 0x000e220000000000 */
[----:B------:R-:W-:-:S04]  /*04a0*/  FFMA R0, R11, -R4, 1 ;  /* 0x3f8000000b007423 */ /* 0x000fc80000000804 */
[----:B------:R-:W-:-:S04]  /*04b0*/  FFMA R0, R0, R11, 0.0039215688593685626984 ;  /* 0x3b80808100007423 */ /* 0x000fc8000000000b */
[----:B------:R-:W-:-:S04]  /*04c0*/  FFMA R8, R0, R3, RZ ;  /* 0x0000000300087223 */ /* 0x000fc800000000ff */
[----:B------:R-:W-:-:S04]  /*04d0*/  FFMA R9, R8, -255, R3 ;  /* 0xc37f000008097823 */ /* 0x000fc80000000003 */
[----:B------:R-:W-:Y:S01]  /*04e0*/  FFMA R0, R0, R9, R8 ;  /* 0x0000000900007223 */ /* 0x000fe20000000008 */
[----:B0-----:R-:W-:Y:S06]  /*04f0*/  @!P0 BRA `(.L_x_18) ;  /* 0x0000000000088947 */ /* 0x001fec0003800000 */
[----:B------:R-:W-:-:S07]  /*0500*/  MOV R10, 0x520 ;  /* 0x00000520000a7802 */ /* 0x000fce0000000f00 */
[----:B------:R-:W-:Y:S05]  /*0510*/  CALL.REL.NOINC `($__internal_0_$__cuda_sm3x_div_rn_noftz_f32_slowpath) ;  /* 0x0000000000587944 */ /* 0x000fea0003c00000 */
.L_x_18:
[----:B------:R-:W-:Y:S05]  /*0520*/  BSYNC.RECONVERGENT B0 ;  /* 0x0000000000007941 */ /* 0x000fea0003800200 */
.L_x_17:
[----:B------:R-:W0:Y:S01]  /*0530*/  LDC.64 R8, c[0x0][0x398] ;  /* 0x0000e600ff087b82 */ /* 0x000e220000000a00 */
[----:B------:R-:W1:Y:S01]  /*0540*/  LDCU UR6, c[0x0][0x3b0] ;  /* 0x00007600ff0677ac */ /* 0x000e620008000800 */
[C---:B------:R-:W-:Y:S02]  /*0550*/  FSETP.GEU.AND P0, PT, R6.reuse, RZ, PT ;  /* 0x000000ff0600720b */ /* 0x040fe40003f0e000 */
[----:B------:R-:W-:Y:S02]  /*0560*/  FMNMX.NAN R14, R6, 1, PT ;  /* 0x3f800000060e7809 */ /* 0x000fe40003820000 */
[C---:B------:R-:W-:Y:S02]  /*0570*/  FSETP.GEU.AND P1, PT, R7.reuse, RZ, PT ;  /* 0x000000ff0700720b */ /* 0x040fe40003f2e000 */
[----:B------:R-:W2:Y:S01]  /*0580*/  LDC.64 R10, c[0x0][0x3a0] ;  /* 0x0000e800ff0a7b82 */ /* 0x000ea20000000a00 */
[----:B------:R-:W-:Y:S02]  /*0590*/  FMNMX.NAN R16, R7, 1, PT ;  /* 0x3f80000007107809 */ /* 0x000fe40003820000 */
[----:B------:R-:W-:-:S02]  /*05a0*/  FSETP.GEU.AND P2, PT, R0, RZ, PT ;  /* 0x000000ff0000720b */ /* 0x000fc40003f4e000 */
[----:B------:R-:W-:-:S03]  /*05b0*/  FMNMX.NAN R0, R0, 1, PT ;  /* 0x3f80000000007809 */ /* 0x000fc60003820000 */
[----:B------:R-:W3:Y:S01]  /*05c0*/  LDC.64 R12, c[0x0][0x3a8] ;  /* 0x0000ea00ff0c7b82 */ /* 0x000ee20000000a00 */
[----:B-1----:R-:W-:-:S04]  /*05d0*/  IMAD R15, R2, UR6, R5 ;  /* 0x00000006020f7c24 */ /* 0x002fc8000f8e0205 */
[----:B0-----:R-:W-:Y:S01]  /*05e0*/  IMAD.WIDE R2, R15, 0x4, R8 ;  /* 0x000000040f027825 */ /* 0x001fe200078e0208 */
[----:B------:R-:W-:-:S05]  /*05f0*/  FSEL R9, R14, RZ, P0 ;  /* 0x000000ff0e097208 */ /* 0x000fca0000000000 */
[----:B------:R-:W-:Y:S01]  /*0600*/  STG.E desc[UR4][R2.64], R9 ;  /* 0x0000000902007986 */ /* 0x000fe2000c101904 */
[----:B--2---:R-:W-:Y:S01]  /*0610*/  IMAD.WIDE R4, R15, 0x4, R10 ;  /* 0x000000040f047825 */ /* 0x004fe200078e020a */
[----:B------:R-:W-:-:S05]  /*0620*/  FSEL R11, R16, RZ, P1 ;  /* 0x000000ff100b7208 */ /* 0x000fca0000800000 */
[----:B------:R-:W-:Y:S01]  /*0630*/  STG.E desc[UR4][R4.64], R11 ;  /* 0x0000000b04007986 */ /* 0x000fe2000c101904 */
[----:B---3--:R-:W-:Y:S01]  /*0640*/  IMAD.WIDE R6, R15, 0x4, R12 ;  /* 0x000000040f067825 */ /* 0x008fe200078e020c */
[----:B------:R-:W-:-:S05]  /*0650*/  FSEL R13, R0, RZ, P2 ;  /* 0x000000ff000d7208 */ /* 0x000fca0001000000 */
[----:B------:R-:W-:Y:S01]  /*0660*/  STG.E desc[UR4][R6.64], R13 ;  /* 0x0000000d06007986 */ /* 0x000fe2000c101904 */
[----:B------:R-:W-:Y:S05]  /*0670*/  EXIT ;  /* 0x000000000000794d */ /* 0x000fea0003800000 */
        .weak           $__internal_0_$__cuda_sm3x_div_rn_noftz_f32_slowpath
        .type           $__internal_0_$__cuda_sm3x_div_rn_noftz_f32_slowpath,@function
        .size           $__internal_0_$__cuda_sm3x_div_rn_noftz_f32_slowpath,(.L_x_56 - $__internal_0_$__cuda_sm3x_div_rn_noftz_f32_slowpath)
$__internal_0_$__cuda_sm3x_div_rn_noftz_f32_slowpath:
[----:B------:R-:W-:Y:S01]  /*0680*/  SHF.R.U32.HI R12, RZ, 0x17, R4 ;  /* 0x00000017ff0c7819 */ /* 0x000fe20000011604 */
[----:B------:R-:W-:Y:S01]  /*0690*/  BSSY.RECONVERGENT B1, `(.L_x_19) ;  /* 0x0000064000017945 */ /* 0x000fe20003800200 */
[----:B------:R-:W-:Y:S01]  /*06a0*/  SHF.R.U32.HI R0, RZ, 0x17, R3 ;  /* 0x00000017ff007819 */ /* 0x000fe20000011603 */
[----:B------:R-:W-:Y:S01]  /*06b0*/  IMAD.MOV.U32 R14, RZ, RZ, 0x437f0000 ;  /* 0x437f0000ff0e7424 */ /* 0x000fe200078e00ff */
[----:B------:R-:W-:Y:S02]  /*06c0*/  LOP3.LUT R12, R12, 0xff, RZ, 0xc0, !PT ;  /* 0x000000ff0c0c7812 */ /* 0x000fe400078ec0ff */
[----:B------:R-:W-:-:S03]  /*06d0*/  LOP3.LUT R16, R0, 0xff, RZ, 0xc0, !PT ;  /* 0x000000ff00107812 */ /* 0x000fc600078ec0ff */
[----:B------:R-:W-:Y:S02]  /*06e0*/  VIADD R13, R12, 0xffffffff ;  /* 0xffffffff0c0d7836 */ /* 0x000fe40000000000 */
[----:B------:R-:W-:-:S03]  /*06f0*/  VIADD R15, R16, 0xffffffff ;  /* 0xffffffff100f7836 */ /* 0x000fc60000000000 */
[----:B------:R-:W-:-:S04]  /*0700*/  ISETP.GT.U32.AND P0, PT, R13, 0xfd, PT ;  /* 0x000000fd0d00780c */ /* 0x000fc80003f04070 */
[----:B------:R-:W-:-:S13]  /*0710*/  ISETP.GT.U32.OR P0, PT, R15, 0xfd, P0 ;  /* 0x000000fd0f00780c */ /* 0x000fda0000704470 */
[----:B------:R-:W-:Y:S01]  /*0720*/  @!P0 IMAD.MOV.U32 R11, RZ, RZ, RZ ;  /* 0x000000ffff0b8224 */ /* 0x000fe200078e00ff */
[----:B------:R-:W-:Y:S06]  /*0730*/  @!P0 BRA `(.L_x_20) ;  /* 0x0000000000608947 */ /* 0x000fec0003800000 */
[----:B------:R-:W-:Y:S01]  /*0740*/  IMAD.MOV.U32 R0, RZ, RZ, 0x437f0000 ;  /* 0x437f0000ff007424 */ /* 0x000fe200078e00ff */
[----:B------:R-:W-:-:S04]  /*0750*/  FSETP.GTU.FTZ.AND P0, PT, |R3|, +INF , PT ;  /* 0x7f8000000300780b */ /* 0x000fc80003f1c200 */
[----:B------:R-:W-:-:S04]  /*0760*/  FSETP.GTU.FTZ.AND P1, PT, |R0|, +INF , PT ;  /* 0x7f8000000000780b */ /* 0x000fc80003f3c200 */
[----:B------:R-:W-:-:S13]  /*0770*/  PLOP3.LUT P0, PT, P0, P1, PT, 0xf8, 0x8f ;  /* 0x00000000008f781c */ /* 0x000fda0000703f70 */
[----:B------:R-:W-:Y:S05]  /*0780*/  @P0 BRA `(.L_x_21) ;  /* 0x00000004004c0947 */ /* 0x000fea0003800000 */
[----:B------:R-:W-:-:S13]  /*0790*/  LOP3.LUT P0, RZ, R14, 0x7fffffff, R3, 0xc8, !PT ;  /* 0x7fffffff0eff7812 */ /* 0x000fda000780c803 */
[----:B------:R-:W-:Y:S05]  /*07a0*/  @!P0 BRA `(.L_x_22) ;  /* 0x00000004003c8947 */ /* 0x000fea0003800000 */
[C---:B------:R-:W-:Y:S02]  /*07b0*/  FSETP.NEU.FTZ.AND P2, PT, |R3|.reuse, +INF , PT ;  /* 0x7f8000000300780b */ /* 0x040fe40003f5d200 */
[----:B------:R-:W-:Y:S02]  /*07c0*/  FSETP.NEU.FTZ.AND P1, PT, |R0|, +INF , PT ;  /* 0x7f8000000000780b */ /* 0x000fe40003f3d200 */
[----:B------:R-:W-:-:S11]  /*07d0*/  FSETP.NEU.FTZ.AND P0, PT, |R3|, +INF , PT ;  /* 0x7f8000000300780b */ /* 0x000fd60003f1d200 */
[----:B------:R-:W-:Y:S05]  /*07e0*/  @!P1 BRA !P2, `(.L_x_22) ;  /* 0x00000004002c9947 */ /* 0x000fea0005000000 */
[----:B------:R-:W-:-:S04]  /*07f0*/  LOP3.LUT P2, RZ, R3, 0x7fffffff, RZ, 0xc0, !PT ;  /* 0x7fffffff03ff7812 */ /* 0x000fc8000784c0ff */
[----:B------:R-:W-:-:S13]  /*0800*/  PLOP3.LUT P1, PT, P1, P2, PT, 0x2f, 0xf2 ;  /* 0x0000000000f2781c */ /* 0x000fda0000f24577 */
[----:B------:R-:W-:Y:S05]  /*0810*/  @P1 BRA `(.L_x_23) ;  /* 0x0000000400181947 */ /* 0x000fea0003800000 */
[----:B------:R-:W-:-:S04]  /*0820*/  LOP3.LUT P1, RZ, R14, 0x7fffffff, RZ, 0xc0, !PT ;  /* 0x7fffffff0eff7812 */ /* 0x000fc8000782c0ff */
[----:B------:R-:W-:-:S13]  /*0830*/  PLOP3.LUT P0, PT, P0, P1, PT, 0x2f, 0xf2 ;  /* 0x0000000000f2781c */ /* 0x000fda0000702577 */
[----:B------:R-:W-:Y:S05]  /*0840*/  @P0 BRA `(.L_x_24) ;  /* 0x0000000400000947 */ /* 0x000fea0003800000 */
[----:B------:R-:W-:Y:S02]  /*0850*/  ISETP.GE.AND P0, PT, R15, RZ, PT ;  /* 0x000000ff0f00720c */ /* 0x000fe40003f06270 */
[----:B------:R-:W-:-:S11]  /*0860*/  ISETP.GE.AND P1, PT, R13, RZ, PT ;  /* 0x000000ff0d00720c */ /* 0x000fd60003f26270 */
[----:B------:R-:W-:Y:S02]  /*0870*/  @P0 IMAD.MOV.U32 R11, RZ, RZ, RZ ;  /* 0x000000ffff0b0224 */ /* 0x000fe400078e00ff */
[----:B------:R-:W-:Y:S01]  /*0880*/  @!P0 FFMA R3, R3, 1.84467440737095516160e+19, RZ ;  /* 0x5f80000003038823 */ /* 0x000fe200000000ff */
[----:B------:R-:W-:Y:S02]  /*0890*/  @!P0 IMAD.MOV.U32 R11, RZ, RZ, -0x40 ;  /* 0xffffffc0ff0b8424 */ /* 0x000fe400078e00ff */
[----:B------:R-:W-:Y:S02]  /*08a0*/  @!P1 FFMA R14, R0, 1.84467440737095516160e+19, RZ ;  /* 0x5f800000000e9823 */ /* 0x000fe400000000ff */
[----:B------:R-:W-:-:S07]  /*08b0*/  @!P1 VIADD R11, R11, 0x40 ;  /* 0x000000400b0b9836 */ /* 0x000fce0000000000 */
.L_x_20:
[----:B------:R-:W-:Y:S01]  /*08c0*/  LEA R13, R12, 0xc0800000, 0x17 ;  /* 0xc08000000c0d7811 */ /* 0x000fe200078eb8ff */
[----:B------:R-:W-:Y:S04]  /*08d0*/  BSSY.RECONVERGENT B2, `(.L_x_25) ;  /* 0x0000036000027945 */ /* 0x000fe80003800200 */
[----:B------:R-:W-:Y:S02]  /*08e0*/  IMAD.IADD R14, R14, 0x1, -R13 ;  /* 0x000000010e0e7824 */ /* 0x000fe400078e0a0d */
[----:B------:R-:W-:Y:S02]  /*08f0*/  VIADD R13, R16, 0xffffff81 ;  /* 0xffffff81100d7836 */ /* 0x000fe40000000000 */
[----:B------:R-:W0:Y:S01]  /*0900*/  MUFU.RCP R15, R14 ;  /* 0x0000000e000f7308 */ /* 0x000e220000001000 */
[----:B------:R-:W-:Y:S01]  /*0910*/  FADD.FTZ R17, -R14, -RZ ;  /* 0x800000ff0e117221 */ /* 0x000fe20000010100 */
[C---:B------:R-:W-:Y:S01]  /*0920*/  IMAD R0, R13.reuse, -0x800000, R3 ;  /* 0xff8000000d007824 */ /* 0x040fe200078e0203 */
[----:B------:R-:W-:-:S05]  /*0930*/  IADD3 R12, PT, PT, R13, 0x7f, -R12 ;  /* 0x0000007f0d0c7810 */ /* 0x000fca0007ffe80c */
[----:B------:R-:W-:Y:S02]  /*0940*/  IMAD.IADD R12, R12, 0x1, R11 ;  /* 0x000000010c0c7824 */ /* 0x000fe400078e020b */
[----:B0-----:R-:W-:-:S04]  /*0950*/  FFMA R16, R15, R17, 1 ;  /* 0x3f8000000f107423 */ /* 0x001fc80000000011 */
[----:B------:R-:W-:-:S04]  /*0960*/  FFMA R18, R15, R16, R15 ;  /* 0x000000100f127223 */ /* 0x000fc8000000000f */
[----:B------:R-:W-:-:S04]  /*0970*/  FFMA R3, R0, R18, RZ ;  /* 0x0000001200037223 */ /* 0x000fc800000000ff */
[----:B------:R-:W-:-:S04]  /*0980*/  FFMA R16, R17, R3, R0 ;  /* 0x0000000311107223 */ /* 0x000fc80000000000 */
[----:B------:R-:W-:-:S04]  /*0990*/  FFMA R15, R18, R16, R3 ;  /* 0x00000010120f7223 */ /* 0x000fc80000000003 */
[----:B------:R-:W-:-:S04]  /*09a0*/  FFMA R16, R17, R15, R0 ;  /* 0x0000000f11107223 */ /* 0x000fc80000000000 */
[----:B------:R-:W-:-:S05]  /*09b0*/  FFMA R0, R18, R16, R15 ;  /* 0x0000001012007223 */ /* 0x000fca000000000f */
[----:B------:R-:W-:-:S04]  /*09c0*/  SHF.R.U32.HI R3, RZ, 0x17, R0 ;  /* 0x00000017ff037819 */ /* 0x000fc80000011600 */
[----:B------:R-:W-:-:S05]  /*09d0*/  LOP3.LUT R3, R3, 0xff, RZ, 0xc0, !PT ;  /* 0x000000ff03037812 */ /* 0x000fca00078ec0ff */
[----:B------:R-:W-:-:S04]  /*09e0*/  IMAD.IADD R13, R3, 0x1, R12 ;  /* 0x00000001030d7824 */ /* 0x000fc800078e020c */
[----:B------:R-:W-:-:S05]  /*09f0*/  VIADD R3, R13, 0xffffffff ;  /* 0xffffffff0d037836 */ /* 0x000fca0000000000 */
[----:B------:R-:W-:-:S13]  /*0a00*/  ISETP.GE.U32.AND P0, PT, R3, 0xfe, PT ;  /* 0x000000fe0300780c */ /* 0x000fda0003f06070 */
[----:B------:R-:W-:Y:S05]  /*0a10*/  @!P0 BRA `(.L_x_26) ;  /* 0x0000000000808947 */ /* 0x000fea0003800000 */
[----:B------:R-:W-:-:S13]  /*0a20*/  ISETP.GT.AND P0, PT, R13, 0xfe, PT ;  /* 0x000000fe0d00780c */ /* 0x000fda0003f04270 */
[----:B------:R-:W-:Y:S05]  /*0a30*/  @P0 BRA `(.L_x_27) ;  /* 0x00000000006c0947 */ /* 0x000fea0003800000 */
[----:B------:R-:W-:-:S13]  /*0a40*/  ISETP.GE.AND P0, PT, R13, 0x1, PT ;  /* 0x000000010d00780c */ /* 0x000fda0003f06270 */
[----:B------:R-:W-:Y:S05]  /*0a50*/  @P0 BRA `(.L_x_28) ;  /* 0x0000000000740947 */ /* 0x000fea0003800000 */
[----:B------:R-:W-:Y:S02]  /*0a60*/  ISETP.GE.AND P0, PT, R13, -0x18, PT ;  /* 0xffffffe80d00780c */ /* 0x000fe40003f06270 */
[----:B------:R-:W-:-:S11]  /*0a70*/  LOP3.LUT R0, R0, 0x80000000, RZ, 0xc0, !PT ;  /* 0x8000000000007812 */ /* 0x000fd600078ec0ff */
[----:B------:R-:W-:Y:S05]  /*0a80*/  @!P0 BRA `(.L_x_28) ;  /* 0x0000000000688947 */ /* 0x000fea0003800000 */
[CCC-:B------:R-:W-:Y:S01]  /*0a90*/  FFMA.RZ R3, R18.reuse, R16.reuse, R15.reuse ;  /* 0x0000001012037223 */ /* 0x1c0fe2000000c00f */
[C---:B------:R-:W-:Y:S02]  /*0aa0*/  VIADD R14, R13.reuse, 0x20 ;  /* 0x000000200d0e7836 */ /* 0x040fe40000000000 */
[CCC-:B------:R-:W-:Y:S01]  /*0ab0*/  FFMA.RM R12, R18.reuse, R16.reuse, R15.reuse ;  /* 0x00000010120c7223 */ /* 0x1c0fe2000000400f */
[----:B------:R-:W-:Y:S02]  /*0ac0*/  ISETP.NE.AND P2, PT, R13, RZ, PT ;  /* 0x000000ff0d00720c */ /* 0x000fe40003f45270 */
[----:B------:R-:W-:Y:S01]  /*0ad0*/  LOP3.LUT R11, R3, 0x7fffff, RZ, 0xc0, !PT ;  /* 0x007fffff030b7812 */ /* 0x000fe200078ec0ff */
[----:B------:R-:W-:Y:S01]  /*0ae0*/  FFMA.RP R3, R18, R16, R15 ;  /* 0x0000001012037223 */ /* 0x000fe2000000800f */
[----:B------:R-:W-:Y:S01]  /*0af0*/  ISETP.NE.AND P1, PT, R13, RZ, PT ;  /* 0x000000ff0d00720c */ /* 0x000fe20003f25270 */
[----:B------:R-:W-:Y:S01]  /*0b00*/  IMAD.MOV R13, RZ, RZ, -R13 ;  /* 0x000000ffff0d7224 */ /* 0x000fe200078e0a0d */
[----:B------:R-:W-:-:S02]  /*0b10*/  LOP3.LUT R11, R11, 0x800000, RZ, 0xfc, !PT ;  /* 0x008000000b0b7812 */ /* 0x000fc400078efcff */
[----:B------:R-:W-:Y:S02]  /*0b20*/  FSETP.NEU.FTZ.AND P0, PT, R3, R12, PT ;  /* 0x0000000c0300720b */ /* 0x000fe40003f1d000 */
[----:B------:R-:W-:Y:S02]  /*0b30*/  SHF.L.U32 R14, R11, R14, RZ ;  /* 0x0000000e0b0e7219 */ /* 0x000fe400000006ff */
[----:B------:R-:W-:Y:S02]  /*0b40*/  SEL R12, R13, RZ, P2 ;  /* 0x000000ff0d0c7207 */ /* 0x000fe40001000000 */
[----:B------:R-:W-:Y:S02]  /*0b50*/  ISETP.NE.AND P1, PT, R14, RZ, P1 ;  /* 0x000000ff0e00720c */ /* 0x000fe40000f25270 */
[----:B------:R-:W-:Y:S02]  /*0b60*/  SHF.R.U32.HI R12, RZ, R12, R11 ;  /* 0x0000000cff0c7219 */ /* 0x000fe4000001160b */
[----:B------:R-:W-:-:S02]  /*0b70*/  PLOP3.LUT P0, PT, P0, P1, PT, 0xf8, 0x8f ;  /* 0x00000000008f781c */ /* 0x000fc40000703f70 */
[----:B------:R-:W-:Y:S02]  /*0b80*/  SHF.R.U32.HI R14, RZ, 0x1, R12 ;  /* 0x00000001ff0e7819 */ /* 0x000fe4000001160c */
[----:B------:R-:W-:-:S04]  /*0b90*/  SEL R3, RZ, 0x1, !P0 ;  /* 0x00000001ff037807 */ /* 0x000fc80004000000 */
[----:B------:R-:W-:-:S04]  /*0ba0*/  LOP3.LUT R3, R3, 0x1, R14, 0xf8, !PT ;  /* 0x0000000103037812 */ /* 0x000fc800078ef80e */
[----:B------:R-:W-:-:S05]  /*0bb0*/  LOP3.LUT R3, R3, R12, RZ, 0xc0, !PT ;  /* 0x0000000c03037212 */ /* 0x000fca00078ec0ff */
[----:B------:R-:W-:-:S05]  /*0bc0*/  IMAD.IADD R3, R14, 0x1, R3 ;  /* 0x000000010e037824 */ /* 0x000fca00078e0203 */
[----:B------:R-:W-:Y:S01]  /*0bd0*/  LOP3.LUT R0, R3, R0, RZ, 0xfc, !PT ;  /* 0x0000000003007212 */ /* 0x000fe200078efcff */
[----:B------:R-:W-:Y:S06]  /*0be0*/  BRA `(.L_x_28) ;  /* 0x0000000000107947 */ /* 0x000fec0003800000 */
.L_x_27:
[----:B------:R-:W-:-:S04]  /*0bf0*/  LOP3.LUT R0, R0, 0x80000000, RZ, 0xc0, !PT ;  /* 0x8000000000007812 */ /* 0x000fc800078ec0ff */
[----:B------:R-:W-:Y:S01]  /*0c00*/  LOP3.LUT R0, R0, 0x7f800000, RZ, 0xfc, !PT ;  /* 0x7f80000000007812 */ /* 0x000fe200078efcff */
[----:B------:R-:W-:Y:S06]  /*0c10*/  BRA `(.L_x_28) ;  /* 0x0000000000047947 */ /* 0x000fec0003800000 */
.L_x_26:
[----:B------:R-:W-:-:S07]  /*0c20*/  IMAD R0, R12, 0x800000, R0 ;  /* 0x008000000c007824 */ /* 0x000fce00078e0200 */
.L_x_28:
[----:B------:R-:W-:Y:S05]  /*0c30*/  BSYNC.RECONVERGENT B2 ;  /* 0x0000000000027941 */ /* 0x000fea0003800200 */
.L_x_25:
[----:B------:R-:W-:Y:S05]  /*0c40*/  BRA `(.L_x_29) ;  /* 0x0000000000207947 */ /* 0x000fea0003800000 */
.L_x_24:
[----:B------:R-:W-:-:S04]  /*0c50*/  LOP3.LUT R0, R14, 0x80000000, R3, 0x48, !PT ;  /* 0x800000000e007812 */ /* 0x000fc800078e4803 */
[----:B------:R-:W-:Y:S01]  /*0c60*/  LOP3.LUT R0, R0, 0x7f800000, RZ, 0xfc, !PT ;  /* 0x7f80000000007812 */ /* 0x000fe200078efcff */
[----:B------:R-:W-:Y:S06]  /*0c70*/  BRA `(.L_x_29) ;  /* 0x0000000000147947 */ /* 0x000fec0003800000 */
.L_x_23:
[----:B------:R-:W-:Y:S01]  /*0c80*/  LOP3.LUT R0, R14, 0x80000000, R3, 0x48, !PT ;  /* 0x800000000e007812 */ /* 0x000fe200078e4803 */
[----:B------:R-:W-:Y:S06]  /*0c90*/  BRA `(.L_x_29) ;  /* 0x00000000000c7947 */ /* 0x000fec0003800000 */
.L_x_22:
[----:B------:R-:W0:Y:S01]  /*0ca0*/  MUFU.RSQ R0, -QNAN ;  /* 0xffc0000000007908 */ /* 0x000e220000001400 */
[----:B------:R-:W-:Y:S05]  /*0cb0*/  BRA `(.L_x_29) ;  /* 0x0000000000047947 */ /* 0x000fea0003800000 */
.L_x_21:
[----:B------:R-:W-:-:S07]  /*0cc0*/  FADD.FTZ R0, R3, R0 ;  /* 0x0000000003007221 */ /* 0x000fce0000010000 */
.L_x_29:
[----:B------:R-:W-:Y:S05]  /*0cd0*/  BSYNC.RECONVERGENT B1 ;  /* 0x0000000000017941 */ /* 0x000fea0003800200 */
.L_x_19:
[----:B------:R-:W-:-:S04]  /*0ce0*/  IMAD.MOV.U32 R11, RZ, RZ, 0x0 ;  /* 0x00000000ff0b7424 */ /* 0x000fc800078e00ff */
[----:B0-----:R-:W-:Y:S05]  /*0cf0*/  RET.REL.NODEC R10 `(_Z19yuvToRgbKernel_fp32PKhS0_S0_PfS1_S1_iiii) ;  /* 0xfffffff00ac07950 */ /* 0x001fea0003c3ffff */
.L_x_30:
        /* <DEDUP_REMOVED lines=16> */
.L_x_56:


//--------------------- .text._Z19yuvToRgbKernel_fp16PKhS0_S0_P6__halfS2_S2_iiii --------------------------
	.section	.text._Z19yuvToRgbKernel_fp16PKhS0_S0_P6__halfS2_S2_iiii,"ax",@progbits
	.align	128
.text._Z19yuvToRgbKernel_fp16PKhS0_S0_P6__halfS2_S2_iiii:
        .type           _Z19yuvToRgbKernel_fp16PKhS0_S0_P6__halfS2_S2_iiii,@function
        .size           _Z19yuvToRgbKernel_fp16PKhS0_S0_P6__halfS2_S2_iiii,(.L_x_58 - _Z19yuvToRgbKernel_fp16PKhS0_S0_P6__halfS2_S2_iiii)
        .other          _Z19yuvToRgbKernel_fp16PKhS0_S0_P6__halfS2_S2_iiii,@"STO_CUDA_ENTRY STV_DEFAULT"
_Z19yuvToRgbKernel_fp16PKhS0_S0_P6__halfS2_S2_iiii:
        /* <DEDUP_REMOVED lines=52> */
[----:B------:R-:W-:Y:S05]  /*0340*/  CALL.REL.NOINC `($__internal_1_$__cuda_sm3x_div_rn_noftz_f32_slowpath) ;  /* 0x0000000000d87944 */ /* 0x000fea0003c00000 */
[----:B------:R-:W-:-:S07]  /*0350*/  IMAD.MOV.U32 R6, RZ, RZ, R0 ;  /* 0x000000ffff067224 */ /* 0x000fce00078e0000 */
.L_x_32:
[----:B------:R-:W-:Y:S05]  /*0360*/  BSYNC.RECONVERGENT B0 ;  /* 0x0000000000007941 */ /* 0x000fea0003800200 */
.L_x_31:
        /* <DEDUP_REMOVED lines=12> */
[----:B------:R-:W-:Y:S05]  /*0430*/  CALL.REL.NOINC `($__internal_1_$__cuda_sm3x_div_rn_noftz_f32_slowpath) ;  /* 0x00000000009c7944 */ /* 0x000fea0003c00000 */
[----:B------:R-:W-:-:S07]  /*0440*/  IMAD.MOV.U32 R14, RZ, RZ, R0 ;  /* 0x000000ffff0e7224 */ /* 0x000fce00078e0000 */
.L_x_34:
[----:B------:R-:W-:Y:S05]  /*0450*/  BSYNC.RECONVERGENT B0 ;  /* 0x0000000000007941 */ /* 0x000fea0003800200 */
.L_x_33:
        /* <DEDUP_REMOVED lines=11> */
[----:B------:R-:W-:Y:S05]  /*0510*/  CALL.REL.NOINC `($__internal_1_$__cuda_sm3x_div_rn_noftz_f32_slowpath) ;  /* 0x0000000000647944 */ /* 0x000fea0003c00000 */
.L_x_36:
[----:B------:R-:W-:Y:S05]  /*0520*/  BSYNC.RECONVERGENT B0 ;  /* 0x0000000000007941 */ /* 0x000fea0003800200 */
.L_x_35:
        /* <DEDUP_REMOVED lines=8> */
[----:B------:R-:W-:Y:S02]  /*05b0*/  FMNMX.NAN R0, R0, 1, PT ;  /* 0x3f80000000007809 */ /* 0x000fe40003820000 */
[----:B------:R-:W-:Y:S01]  /*05c0*/  FSEL R6, R6, RZ, P0 ;  /* 0x000000ff06067208 */ /* 0x000fe20000000000 */
[----:B------:R-:W3:Y:S01]  /*05d0*/  LDC.64 R8, c[0x0][0x3a8] ;  /* 0x0000ea00ff087b82 */ /* 0x000ee20000000a00 */
[----:B------:R-:W-:Y:S01]  /*05e0*/  FSEL R14, R14, RZ, P1 ;  /* 0x000000ff0e0e7208 */ /* 0x000fe20000800000 */
[----:B-1----:R-:W-:Y:S01]  /*05f0*/  IMAD R5, R2, UR6, R5 ;  /* 0x0000000602057c24 */ /* 0x002fe2000f8e0205 */
[----:B------:R-:W-:Y:S02]  /*0600*/  FSEL R0, R0, RZ, P2 ;  /* 0x000000ff00007208 */ /* 0x000fe40001000000 */
[----:B------:R-:W-:Y:S01]  /*0610*/  F2FP.F16.F32.PACK_AB R6, RZ, R6 ;  /* 0x00000006ff06723e */ /* 0x000fe200000000ff */
[----:B0-----:R-:W-:Y:S01]  /*0620*/  IMAD.WIDE R12, R5, 0x2, R12 ;  /* 0x00000002050c7825 */ /* 0x001fe200078e020c */
[----:B------:R-:W-:-:S02]  /*0630*/  F2FP.F16.F32.PACK_AB R14, RZ, R14 ;  /* 0x0000000eff0e723e */ /* 0x000fc400000000ff */
[----:B------:R-:W-:Y:S02]  /*0640*/  F2FP.F16.F32.PACK_AB R0, RZ, R0 ;  /* 0x00000000ff00723e */ /* 0x000fe400000000ff */
[----:B------:R-:W-:Y:S01]  /*0650*/  STG.E.U16 desc[UR4][R12.64], R6 ;  /* 0x000000060c007986 */ /* 0x000fe2000c101504 */
[----:B--2---:R-:W-:-:S05]  /*0660*/  IMAD.WIDE R10, R5, 0x2, R10 ;  /* 0x00000002050a7825 */ /* 0x004fca00078e020a */
[----:B------:R-:W-:Y:S01]  /*0670*/  STG.E.U16 desc[UR4][R10.64], R14 ;  /* 0x0000000e0a007986 */ /* 0x000fe2000c101504 */
[----:B---3--:R-:W-:-:S05]  /*0680*/  IMAD.WIDE R8, R5, 0x2, R8 ;  /* 0x0000000205087825 */ /* 0x008fca00078e0208 */
[----:B------:R-:W-:Y:S01]  /*0690*/  STG.E.U16 desc[UR4][R8.64], R0 ;  /* 0x0000000008007986 */ /* 0x000fe2000c101504 */
[----:B------:R-:W-:Y:S05]  /*06a0*/  EXIT ;  /* 0x000000000000794d */ /* 0x000fea0003800000 */
        .weak           $__internal_1_$__cuda_sm3x_div_rn_noftz_f32_slowpath
        .type           $__internal_1_$__cuda_sm3x_div_rn_noftz_f32_slowpath,@function
        .size           $__internal_1_$__cuda_sm3x_div_rn_noftz_f32_slowpath,(.L_x_58 - $__internal_1_$__cuda_sm3x_div_rn_noftz_f32_slowpath)
$__internal_1_$__cuda_sm3x_div_rn_noftz_f32_slowpath:
        /* <DEDUP_REMOVED lines=36> */
.L_x_38:
        /* <DEDUP_REMOVED lines=30> */
[CCC-:B------:R-:W-:Y:S01]  /*0ad0*/  FFMA.RM R16, R20.reuse, R18.reuse, R15.reuse ;  /* 0x0000001214107223 */ /* 0x1c0fe2000000400f */
[C---:B------:R-:W-:Y:S02]  /*0ae0*/  ISETP.NE.AND P2, PT, R11.reuse, RZ, PT ;  /* 0x000000ff0b00720c */ /* 0x040fe40003f45270 */
[----:B------:R-:W-:Y:S02]  /*0af0*/  ISETP.NE.AND P1, PT, R11, RZ, PT ;  /* 0x000000ff0b00720c */ /* 0x000fe40003f25270 */
[----:B------:R-:W-:Y:S01]  /*0b00*/  LOP3.LUT R9, R3, 0x7fffff, RZ, 0xc0, !PT ;  /* 0x007fffff03097812 */ /* 0x000fe200078ec0ff */
[----:B------:R-:W-:Y:S01]  /*0b10*/  FFMA.RP R3, R20, R18, R15 ;  /* 0x0000001214037223 */ /* 0x000fe2000000800f */
[----:B------:R-:W-:Y:S02]  /*0b20*/  VIADD R18, R11, 0x20 ;  /* 0x000000200b127836 */ /* 0x000fe40000000000 */
[----:B------:R-:W-:Y:S01]  /*0b30*/  LOP3.LUT R9, R9, 0x800000, RZ, 0xfc, !PT ;  /* 0x0080000009097812 */ /* 0x000fe200078efcff */
[----:B------:R-:W-:Y:S01]  /*0b40*/  IMAD.MOV R11, RZ, RZ, -R11 ;  /* 0x000000ffff0b7224 */ /* 0x000fe200078e0a0b */
[----:B------:R-:W-:-:S02]  /*0b50*/  FSETP.NEU.FTZ.AND P0, PT, R3, R16, PT ;  /* 0x000000100300720b */ /* 0x000fc40003f1d000 */
[----:B------:R-:W-:Y:S02]  /*0b60*/  SHF.L.U32 R18, R9, R18, RZ ;  /* 0x0000001209127219 */ /* 0x000fe400000006ff */
[----:B------:R-:W-:Y:S02]  /*0b70*/  SEL R16, R11, RZ, P2 ;  /* 0x000000ff0b107207 */ /* 0x000fe40001000000 */
[----:B------:R-:W-:Y:S02]  /*0b80*/  ISETP.NE.AND P1, PT, R18, RZ, P1 ;  /* 0x000000ff1200720c */ /* 0x000fe40000f25270 */
[----:B------:R-:W-:Y:S02]  /*0b90*/  SHF.R.U32.HI R16, RZ, R16, R9 ;  /* 0x00000010ff107219 */ /* 0x000fe40000011609 */
[----:B------:R-:W-:Y:S02]  /*0ba0*/  PLOP3.LUT P0, PT, P0, P1, PT, 0xf8, 0x8f ;  /* 0x00000000008f781c */ /* 0x000fe40000703f70 */
[----:B------:R-:W-:-:S02]  /*0bb0*/  SHF.R.U32.HI R18, RZ, 0x1, R16 ;  /* 0x00000001ff127819 */ /* 0x000fc40000011610 */
[----:B------:R-:W-:-:S04]  /*0bc0*/  SEL R3, RZ, 0x1, !P0 ;  /* 0x00000001ff037807 */ /* 0x000fc80004000000 */
[----:B------:R-:W-:-:S04]  /*0bd0*/  LOP3.LUT R3, R3, 0x1, R18, 0xf8, !PT ;  /* 0x0000000103037812 */ /* 0x000fc800078ef812 */
[----:B------:R-:W-:-:S05]  /*0be0*/  LOP3.LUT R3, R3, R16, RZ, 0xc0, !PT ;  /* 0x0000001003037212 */ /* 0x000fca00078ec0ff */
[----:B------:R-:W-:-:S05]  /*0bf0*/  IMAD.IADD R3, R18, 0x1, R3 ;  /* 0x0000000112037824 */ /* 0x000fca00078e0203 */
[----:B------:R-:W-:Y:S01]  /*0c00*/  LOP3.LUT R0, R3, R0, RZ, 0xfc, !PT ;  /* 0x0000000003007212 */ /* 0x000fe200078efcff */
[----:B------:R-:W-:Y:S06]  /*0c10*/  BRA `(.L_x_46) ;  /* 0x0000000000107947 */ /* 0x000fec0003800000 */
.L_x_45:
[----:B------:R-:W-:-:S04]  /*0c20*/  LOP3.LUT R0, R0, 0x80000000, RZ, 0xc0, !PT ;  /* 0x8000000000007812 */ /* 0x000fc800078ec0ff */
[----:B------:R-:W-:Y:S01]  /*0c30*/  LOP3.LUT R0, R0, 0x7f800000, RZ, 0xfc, !PT ;  /* 0x7f80000000007812 */ /* 0x000fe200078efcff */
[----:B------:R-:W-:Y:S06]  /*0c40*/  BRA `(.L_x_46) ;  /* 0x0000000000047947 */ /* 0x000fec0003800000 */
.L_x_44:
[----:B------:R-:W-:-:S07]  /*0c50*/  IMAD R0, R16, 0x800000, R0 ;  /* 0x0080000010007824 */ /* 0x000fce00078e0200 */
.L_x_46:
[----:B------:R-:W-:Y:S05]  /*0c60*/  BSYNC.RECONVERGENT B2 ;  /* 0x0000000000027941 */ /* 0x000fea0003800200 */
.L_x_43:
[----:B------:R-:W-:Y:S05]  /*0c70*/  BRA `(.L_x_47) ;  /* 0x0000000000207947 */ /* 0x000fea0003800000 */
.L_x_42:
[----:B------:R-:W-:-:S04]  /*0c80*/  LOP3.LUT R0, R16, 0x80000000, R3, 0x48, !PT ;  /* 0x8000000010007812 */ /* 0x000fc800078e4803 */
[----:B------:R-:W-:Y:S01]  /*0c90*/  LOP3.LUT R0, R0, 0x7f800000, RZ, 0xfc, !PT ;  /* 0x7f80000000007812 */ /* 0x000fe200078efcff */
[----:B------:R-:W-:Y:S06]  /*0ca0*/  BRA `(.L_x_47) ;  /* 0x0000000000147947 */ /* 0x000fec0003800000 */
.L_x_41:
[----:B------:R-:W-:Y:S01]  /*0cb0*/  LOP3.LUT R0, R16, 0x80000000, R3, 0x48, !PT ;  /* 0x8000000010007812 */ /* 0x000fe200078e4803 */
[----:B------:R-:W-:Y:S06]  /*0cc0*/  BRA `(.L_x_47) ;  /* 0x00000000000c7947 */ /* 0x000fec0003800000 */
.L_x_40:
[----:B------:R-:W0:Y:S01]  /*0cd0*/  MUFU.RSQ R0, -QNAN ;  /* 0xffc0000000007908 */ /* 0x000e220000001400 */
[----:B------:R-:W-:Y:S05]  /*0ce0*/  BRA `(.L_x_47) ;  /* 0x0000000000047947 */ /* 0x000fea0003800000 */
.L_x_39:
[----:B------:R-:W-:-:S07]  /*0cf0*/  FADD.FTZ R0, R3, R0 ;  /* 0x0000000003007221 */ /* 0x000fce0000010000 */
.L_x_47:
[----:B------:R-:W-:Y:S05]  /*0d00*/  BSYNC.RECONVERGENT B1 ;  /* 0x0000000000017941 */ /* 0x000fea0003800200 */
.L_x_37:
[----:B------:R-:W-:-:S04]  /*0d10*/  IMAD.MOV.U32 R13, RZ, RZ, 0x0 ;  /* 0x00000000ff0d7424 */ /* 0x000fc800078e00ff */
[----:B0-----:R-:W-:Y:S05]  /*0d20*/  RET.REL.NODEC R12 `(_Z19yuvToRgbKernel_fp16PKhS0_S0_P6__halfS2_S2_iiii) ;  /* 0xfffffff00cb47950 */ /* 0x001fea0003c3ffff */
.L_x_48:
        /* <DEDUP_REMOVED lines=13> */
.L_x_58:


//--------------------- .nv.shared.reserved.0     --------------------------
	.section	.nv.shared.reserved.0,"aw",@nobits
	.weak		__nv_reservedSMEM_offset_0_alias
	.size		__nv_reservedSMEM_offset_0_alias, 0, 64
	.other		__nv_reservedSMEM_offset_0_alias,@"STO_CUDA_RESERVED_SHARED STV_DEFAULT"
__nv_reservedSMEM_offset_0_alias:
	.zero		0
	.zero		64


//--------------------- .nv.constant0._Z20kernel_block_mad_4x4PKhiS0_iPhiii --------------------------
	.section	.nv.constant0._Z20kernel_block_mad_4x4PKhiS0_iPhiii,"a",@progbits
	.sectionflags	@""
	.align	4
.nv.constant0._Z20kernel_block_mad_4x4PKhiS0_iPhiii:
	.zero		948


//--------------------- .nv.constant0._Z15row_hash_kernelPKhiiiPj --------------------------
	.section	.nv.constant0._Z15row_hash_kernelPKhiiiPj,"a",@progbits
	.sectionflags	@""
	.align	4
.nv.constant0._Z15row_hash_kernelPKhiiiPj:
	.zero		928


//--------------------- .nv.constant0._Z20interleave_uv_kernelPKhS0_iPhiii --------------------------
	.section	.nv.constant0._Z20interleave_uv_kernelPKhS0_iPhiii,"a",@progbits
	.sectionflags	@""
	.align	4
.nv.constant0._Z20interleave_uv_kernelPKhS0_iPhiii:
	.zero		940


//--------------------- .nv.constant0._Z21downsample_2x2_kernelPKhiPhiii --------------------------
	.section	.nv.constant0._Z21downsample_2x2_kernelPKhiPhiii,"a",@progbits
	.sectionflags	@""
	.align	4
.nv.constant0._Z21downsample_2x2_kernelPKhiPhiii:
	.zero		932


//--------------------- .nv.constant0._Z27fp16_planar_to_RGB24_kernelPK6__halfPhiii --------------------------
	.section	.nv.constant0._Z27fp16_planar_to_RGB24_kernelPK6__halfPhiii,"a",@progbits
	.sectionflags	@""
	.align	4
.nv.constant0._Z27fp16_planar_to_RGB24_kernelPK6__halfPhiii:
	.zero		924


//--------------------- .nv.constant0._Z20half_to_float_kernelPK6__halfPfi --------------------------
	.section	.nv.constant0._Z20half_to_float_kernelPK6__halfPfi,"a",@progbits
	.sectionflags	@""
	.align	4
.nv.constant0._Z20half_to_float_kernelPK6__halfPfi:
	.zero		916


//--------------------- .nv.constant0._Z22yuv420_to_rgb24_kernelPKhS0_S0_Phiiiii --------------------------
	.section	.nv.constant0._Z22yuv420_to_rgb24_kernelPKhS0_S0_Phiiiii,"a",@progbits
	.sectionflags	@""
	.align	4
.nv.constant0._Z22yuv420_to_rgb24_kernelPKhS0_S0_Phiiiii:
	.zero		948


//--------------------- .nv.constant0._Z19yuvToRgbKernel_fp32PKhS0_S0_PfS1_S1_iiii --------------------------
	.section	.nv.constant0._Z19yuvToRgbKernel_fp32PKhS0_S0_PfS1_S1_iiii,"a",@progbits
	.sectionflags	@""
	.align	4
.nv.constant0._Z19yuvToRgbKernel_fp32PKhS0_S0_PfS1_S1_iiii:
	.zero		960


//--------------------- .nv.constant0._Z19yuvToRgbKernel_fp16PKhS0_S0_P6__halfS2_S2_iiii --------------------------
	.section	.nv.constant0._Z19yuvToRgbKernel_fp16PKhS0_S0_P6__halfS2_S2_iiii,"a",@progbits
	.sectionflags	@""
	.align	4
.nv.constant0._Z19yuvToRgbKernel_fp16PKhS0_S0_P6__halfS2_S2_iiii:
	.zero		960


//--------------------- SYMBOLS --------------------------

	.type		.nv.reservedSmem.offset0,@object
	.size		.nv.reservedSmem.offset0,0x4
